def matmul_kernel(
    a_ptr,
    b_ptr,
    c_ptr,
    M,
    N,
    K,
    stride_am,
    stride_ak,
    stride_bk,
    stride_bn,
    stride_cm,
    stride_cn,
    BLOCK_M: tl.constexpr,
    BLOCK_N: tl.constexpr,
    BLOCK_K: tl.constexpr,
    GROUP_M: tl.constexpr,
):
    pid = tl.program_id(axis=0)
    num_pid_m = tl.cdiv(M, BLOCK_M)
    num_pid_n = tl.cdiv(N, BLOCK_N)
    num_pid_in_group = GROUP_M * num_pid_n
    group_id = pid // num_pid_in_group
    first_pid_m = group_id * GROUP_M
    group_size_m = min(num_pid_m - first_pid_m, GROUP_M)
    pid_m = first_pid_m + ((pid % num_pid_in_group) % group_size_m)
    pid_n = (pid % num_pid_in_group) // group_size_m

    offs_am = (pid_m * BLOCK_M + tl.arange(0, BLOCK_M)) % M
    offs_bn = (pid_n * BLOCK_N + tl.arange(0, BLOCK_N)) % N
    offs_k = tl.arange(0, BLOCK_K)
    a_ptrs = a_ptr + offs_am[:, None] * stride_am + offs_k[None, :] * stride_ak
    b_ptrs = b_ptr + offs_k[:, None] * stride_bk + offs_bn[None, :] * stride_bn

    acc = tl.zeros((BLOCK_M, BLOCK_N), dtype=tl.float32)
    for kk in range(0, tl.cdiv(K, BLOCK_K)):
        a = tl.load(a_ptrs, mask=offs_k[None, :] < K - kk * BLOCK_K, other=0.0)
        b = tl.load(b_ptrs, mask=offs_k[:, None] < K - kk * BLOCK_K, other=0.0)
        acc = tl.dot(a, b, acc)
        a_ptrs += BLOCK_K * stride_ak
        b_ptrs += BLOCK_K * stride_bk

    c = acc.to(c_ptr.dtype.element_ty)
    offs_cm = pid_m * BLOCK_M + tl.arange(0, BLOCK_M)
    offs_cn = pid_n * BLOCK_N + tl.arange(0, BLOCK_N)
    c_ptrs = c_ptr + offs_cm[:, None] * stride_cm + offs_cn[None, :] * stride_cn
    mask = (offs_cm[:, None] < M) & (offs_cn[None, :] < N)
    tl.store(c_ptrs, c, mask=mask)

# config = {"BLOCK_K": 64, "BLOCK_M": 32, "BLOCK_N": 256, "GROUP_M": 8, "arch": "sm_80", "dtype": "bf16", "num_ctas": 1, "num_stages": 2, "num_warps": 8}
# arch = sm_80


// ===== COMPILED SASS (sm_80) =====

	.target	sm_80

	.elftype	@"ET_EXEC"


//--------------------- .note.nv.tkinfo           --------------------------
	.section	.note.nv.tkinfo,"",@"SHT_NOTE"
	.sectionflags	@"SHF_NOTE_NV_TKINFO"
	.tkinfo
        /*0018*/ 	.word	0x00000002
        /*0030*/ 	.string	""
        /*0030*/ 	.string	"ptxas"
        /*0030*/ 	.string	"Cuda compilation tools, release 13.0, V13.0.88"
        /*0030*/ 	.string	"Build cuda_13.0.r13.0/compiler.36424714_0"
        /*0030*/ 	.string	"-v  -suppress-debug-info  -lineinfo  -arch sm_80 "



//--------------------- .note.nv.cuinfo           --------------------------
	.section	.note.nv.cuinfo,"",@"SHT_NOTE"
	.sectionflags	@"SHF_NOTE_NV_CUINFO"
        /*0018*/ 	.short	0x0002
        /*001a*/ 	.short	0x0050
        /*001c*/ 	.short	0x0082
	.zero		2


//--------------------- .nv.info                  --------------------------
	.section	.nv.info,"",@"SHT_CUDA_INFO"
	.align	4


	//----- nvinfo : EIATTR_REGCOUNT
	.align		4
        /*0000*/ 	.byte	0x04, 0x2f
        /*0002*/ 	.short	(.L_1 - .L_0)
	.align		4
.L_0:
        /*0004*/ 	.word	index@(matmul_kernel)
        /*0008*/ 	.word	0x000000ff


	//----- nvinfo : EIATTR_FRAME_SIZE
	.align		4
.L_1:
        /*000c*/ 	.byte	0x04, 0x11
        /*000e*/ 	.short	(.L_3 - .L_2)
	.align		4
.L_2:
        /*0010*/ 	.word	index@(matmul_kernel)
        /*0014*/ 	.word	0x00000000


	//----- nvinfo : EIATTR_MIN_STACK_SIZE
	.align		4
.L_3:
        /*0018*/ 	.byte	0x04, 0x12
        /*001a*/ 	.short	(.L_5 - .L_4)
	.align		4
.L_4:
        /*001c*/ 	.word	index@(matmul_kernel)
        /*0020*/ 	.word	0x00000000
.L_5:


//--------------------- .nv.info.matmul_kernel    --------------------------
	.section	.nv.info.matmul_kernel,"",@"SHT_CUDA_INFO"
	.sectionflags	@""
	.align	4


	//----- nvinfo : EIATTR_CUDA_API_VERSION
	.align		4
        /*0000*/ 	.byte	0x04, 0x37
        /*0002*/ 	.short	(.L_7 - .L_6)
.L_6:
        /*0004*/ 	.word	0x00000082


	//----- nvinfo : EIATTR_SW2861232_WAR
	.align		4
.L_7:
        /*0008*/ 	.byte	0x01, 0x35
	.zero		2


	//----- nvinfo : EIATTR_PARAM_CBANK
	.align		4
        /*000c*/ 	.byte	0x04, 0x0a
        /*000e*/ 	.short	(.L_9 - .L_8)
	.align		4
.L_8:
        /*0010*/ 	.word	index@(.nv.constant0.matmul_kernel)
        /*0014*/ 	.short	0x0160
        /*0016*/ 	.short	0x0050


	//----- nvinfo : EIATTR_CBANK_PARAM_SIZE
	.align		4
.L_9:
        /*0018*/ 	.byte	0x03, 0x19
        /*001a*/ 	.short	0x0050


	//----- nvinfo : EIATTR_KPARAM_INFO
	.align		4
        /*001c*/ 	.byte	0x04, 0x17
        /*001e*/ 	.short	(.L_11 - .L_10)
.L_10:
        /*0020*/ 	.word	0x00000000
        /*0024*/ 	.short	0x000d
        /*0026*/ 	.short	0x0048
        /*0028*/ 	.byte	0x00, 0xf4, 0x21, 0x00


	//----- nvinfo : EIATTR_KPARAM_INFO
	.align		4
.L_11:
        /*002c*/ 	.byte	0x04, 0x17
        /*002e*/ 	.short	(.L_13 - .L_12)
.L_12:
        /*0030*/ 	.word	0x00000000
        /*0034*/ 	.short	0x000c
        /*0036*/ 	.short	0x0040
        /*0038*/ 	.byte	0x00, 0xf4, 0x21, 0x00


	//----- nvinfo : EIATTR_KPARAM_INFO
	.align		4
.L_13:
        /*003c*/ 	.byte	0x04, 0x17
        /*003e*/ 	.short	(.L_15 - .L_14)
.L_14:
        /*0040*/ 	.word	0x00000000
        /*0044*/ 	.short	0x000b
        /*0046*/ 	.short	0x0038
        /*0048*/ 	.byte	0x00, 0xf0, 0x11, 0x00


	//----- nvinfo : EIATTR_KPARAM_INFO
	.align		4
.L_15:
        /*004c*/ 	.byte	0x04, 0x17
        /*004e*/ 	.short	(.L_17 - .L_16)
.L_16:
        /*0050*/ 	.word	0x00000000
        /*0054*/ 	.short	0x000a
        /*0056*/ 	.short	0x0034
        /*0058*/ 	.byte	0x00, 0xf0, 0x11, 0x00


	//----- nvinfo : EIATTR_KPARAM_INFO
	.align		4
.L_17:
        /*005c*/ 	.byte	0x04, 0x17
        /*005e*/ 	.short	(.L_19 - .L_18)
.L_18:
        /*0060*/ 	.word	0x00000000
        /*0064*/ 	.short	0x0009
        /*0066*/ 	.short	0x0030
        /*0068*/ 	.byte	0x00, 0xf0, 0x11, 0x00


	//----- nvinfo : EIATTR_KPARAM_INFO
	.align		4
.L_19:
        /*006c*/ 	.byte	0x04, 0x17
        /*006e*/ 	.short	(.L_21 - .L_20)
.L_20:
        /*0070*/ 	.word	0x00000000
        /*0074*/ 	.short	0x0008
        /*0076*/ 	.short	0x002c
        /*0078*/ 	.byte	0x00, 0xf0, 0x11, 0x00


	//----- nvinfo : EIATTR_KPARAM_INFO
	.align		4
.L_21:
        /*007c*/ 	.byte	0x04, 0x17
        /*007e*/ 	.short	(.L_23 - .L_22)
.L_22:
        /*0080*/ 	.word	0x00000000
        /*0084*/ 	.short	0x0007
        /*0086*/ 	.short	0x0028
        /*0088*/ 	.byte	0x00, 0xf0, 0x11, 0x00


	//----- nvinfo : EIATTR_KPARAM_INFO
	.align		4
.L_23:
        /*008c*/ 	.byte	0x04, 0x17
        /*008e*/ 	.short	(.L_25 - .L_24)
.L_24:
        /*0090*/ 	.word	0x00000000
        /*0094*/ 	.short	0x0006
        /*0096*/ 	.short	0x0024
        /*0098*/ 	.byte	0x00, 0xf0, 0x11, 0x00


	//----- nvinfo : EIATTR_KPARAM_INFO
	.align		4
.L_25:
        /*009c*/ 	.byte	0x04, 0x17
        /*009e*/ 	.short	(.L_27 - .L_26)
.L_26:
        /*00a0*/ 	.word	0x00000000
        /*00a4*/ 	.short	0x0005
        /*00a6*/ 	.short	0x0020
        /*00a8*/ 	.byte	0x00, 0xf0, 0x11, 0x00


	//----- nvinfo : EIATTR_KPARAM_INFO
	.align		4
.L_27:
        /*00ac*/ 	.byte	0x04, 0x17
        /*00ae*/ 	.short	(.L_29 - .L_28)
.L_28:
        /*00b0*/ 	.word	0x00000000
        /*00b4*/ 	.short	0x0004
        /*00b6*/ 	.short	0x001c
        /*00b8*/ 	.byte	0x00, 0xf0, 0x11, 0x00


	//----- nvinfo : EIATTR_KPARAM_INFO
	.align		4
.L_29:
        /*00bc*/ 	.byte	0x04, 0x17
        /*00be*/ 	.short	(.L_31 - .L_30)
.L_30:
        /*00c0*/ 	.word	0x00000000
        /*00c4*/ 	.short	0x0003
        /*00c6*/ 	.short	0x0018
        /*00c8*/ 	.byte	0x00, 0xf0, 0x11, 0x00


	//----- nvinfo : EIATTR_KPARAM_INFO
	.align		4
.L_31:
        /*00cc*/ 	.byte	0x04, 0x17
        /*00ce*/ 	.short	(.L_33 - .L_32)
.L_32:
        /*00d0*/ 	.word	0x00000000
        /*00d4*/ 	.short	0x0002
        /*00d6*/ 	.short	0x0010
        /*00d8*/ 	.byte	0x00, 0xf4, 0x21, 0x00


	//----- nvinfo : EIATTR_KPARAM_INFO
	.align		4
.L_33:
        /*00dc*/ 	.byte	0x04, 0x17
        /*00de*/ 	.short	(.L_35 - .L_34)
.L_34:
        /*00e0*/ 	.word	0x00000000
        /*00e4*/ 	.short	0x0001
        /*00e6*/ 	.short	0x0008
        /*00e8*/ 	.byte	0x00, 0xf4, 0x21, 0x00


	//----- nvinfo : EIATTR_KPARAM_INFO
	.align		4
.L_35:
        /*00ec*/ 	.byte	0x04, 0x17
        /*00ee*/ 	.short	(.L_37 - .L_36)
.L_36:
        /*00f0*/ 	.word	0x00000000
        /*00f4*/ 	.short	0x0000
        /*00f6*/ 	.short	0x0000
        /*00f8*/ 	.byte	0x00, 0xf4, 0x21, 0x00


	//----- nvinfo : EIATTR_MAXREG_COUNT
	.align		4
.L_37:
        /*00fc*/ 	.byte	0x03, 0x1b
        /*00fe*/ 	.short	0x00ff


	//----- nvinfo : EIATTR_NUM_BARRIERS
	.align		4
        /*0100*/ 	.byte	0x02, 0x4c
        /*0102*/ 	.byte	0x01
	.zero		1


	//----- nvinfo : EIATTR_MERCURY_ISA_VERSION
	.align		4
        /*0104*/ 	.byte	0x03, 0x5f
        /*0106*/ 	.short	0x0000


	//----- nvinfo : EIATTR_EXIT_INSTR_OFFSETS
	.align		4
        /*0108*/ 	.byte	0x04, 0x1c
        /*010a*/ 	.short	(.L_39 - .L_38)


	//   ....[0]....
.L_38:
        /*010c*/ 	.word	0x00007f20


	//   ....[1]....
        /*0110*/ 	.word	0x00007f50


	//----- nvinfo : EIATTR_REQNTID
	.align		4
.L_39:
        /*0114*/ 	.byte	0x04, 0x10
        /*0116*/ 	.short	(.L_41 - .L_40)
.L_40:
        /*0118*/ 	.word	0x00000100
        /*011c*/ 	.word	0x00000001
        /*0120*/ 	.word	0x00000001
.L_41:


//--------------------- .nv.callgraph             --------------------------
	.section	.nv.callgraph,"",@"SHT_CUDA_CALLGRAPH"
	.align	4
	.sectionentsize	8
	.align		4
        /*0000*/ 	.word	0x00000000
	.align		4
        /*0004*/ 	.word	0xffffffff
	.align		4
        /*0008*/ 	.word	0x00000000
	.align		4
        /*000c*/ 	.word	0xfffffffe
	.align		4
        /*0010*/ 	.word	0x00000000
	.align		4
        /*0014*/ 	.word	0xfffffffd
	.align		4
        /*0018*/ 	.word	0x00000000
	.align		4
        /*001c*/ 	.word	0xfffffffc


//--------------------- .nv.rel.action            --------------------------
	.section	.nv.rel.action,"",@"SHT_CUDA_RELOCINFO"
	.align	8
	.sectionentsize	8
        /*0000*/ 	.byte	0x73, 0x00, 0x00, 0x00, 0x00, 0x00, 0x00, 0x00, 0x00, 0x00, 0x00, 0x11, 0x25, 0x00, 0x05, 0x36


//--------------------- .nv.constant0.matmul_kernel --------------------------
	.section	.nv.constant0.matmul_kernel,"a",@progbits
	.sectionflags	@""
	.align	4
.nv.constant0.matmul_kernel:
	.zero		432


//--------------------- .text.matmul_kernel       --------------------------
	.section	.text.matmul_kernel,"ax",@progbits
	.sectioninfo	@"SHI_REGISTERS=255"
	.align	128
        .global         matmul_kernel
        .type           matmul_kernel,@function
        .size           matmul_kernel,(.L_x_5 - matmul_kernel)
        .other          matmul_kernel,@"STO_CUDA_ENTRY STV_DEFAULT"
matmul_kernel:
.text.matmul_kernel:
[----:B------:R-:W-:Y:S02]  /*0000*/  IMAD.MOV.U32 R1, RZ, RZ, c[0x0][0x28] ;  /* 0x00000a00ff017624 */ /* 0x000fe400078e00ff */
[----:B------:R-:W-:Y:S01]  /*0010*/  IMAD.MOV.U32 R0, RZ, RZ, c[0x0][0x17c] ;  /* 0x00005f00ff007624 */ /* 0x000fe200078e00ff */
[----:B------:R-:W0:Y:S01]  /*0020*/  S2R R5, SR_CTAID.X ;  /* 0x0000000000057919 */ /* 0x000e220000002500 */
[----:B------:R-:W-:Y:S02]  /*0030*/  ULDC UR4, c[0x0][0x180] ;  /* 0x0000600000047ab9 */ /* 0x000fe40000000800 */
[----:B------:R-:W-:Y:S01]  /*0040*/  ULDC.64 UR6, c[0x0][0x118] ;  /* 0x0000460000067ab9 */ /* 0x000fe20000000a00 */
[----:B------:R-:W-:Y:S01]  /*0050*/  IADD3 R0, R0, 0xff, RZ ;  /* 0x000000ff00007810 */ /* 0x000fe20007ffe0ff */
[----:B------:R-:W1:Y:S03]  /*0060*/  S2R R195, SR_TID.X ;  /* 0x0000000000c37919 */ /* 0x000e660000002100 */
[----:B------:R-:W-:-:S04]  /*0070*/  SHF.R.S32.HI R3, RZ, 0x1f, R0 ;  /* 0x0000001fff037819 */ /* 0x000fc80000011400 */
[----:B------:R-:W-:-:S04]  /*0080*/  LEA.HI R3, R3, R0, RZ, 0x8 ;  /* 0x0000000003037211 */ /* 0x000fc800078f40ff */
[----:B------:R-:W-:-:S05]  /*0090*/  SHF.R.S32.HI R3, RZ, 0x8, R3 ;  /* 0x00000008ff037819 */ /* 0x000fca0000011403 */
[----:B------:R-:W-:Y:S01]  /*00a0*/  IMAD.SHL.U32 R4, R3, 0x8, RZ ;  /* 0x0000000803047824 */ /* 0x000fe200078e00ff */
[----:B0-----:R-:W-:-:S04]  /*00b0*/  IABS R8, R5 ;  /* 0x0000000500087213 */ /* 0x001fc80000000000 */
[-C--:B------:R-:W-:Y:S02]  /*00c0*/  IABS R7, R4.reuse ;  /* 0x0000000400077213 */ /* 0x080fe40000000000 */
[----:B------:R-:W-:Y:S02]  /*00d0*/  IABS R10, R4 ;  /* 0x00000004000a7213 */ /* 0x000fe40000000000 */
[----:B------:R-:W0:Y:S01]  /*00e0*/  I2F.RP R0, R7 ;  /* 0x0000000700007306 */ /* 0x000e220000209400 */
[----:B-1----:R-:W-:Y:S02]  /*00f0*/  SHF.R.U32.HI R221, RZ, 0x5, R195 ;  /* 0x00000005ffdd7819 */ /* 0x002fe400000116c3 */
[----:B------:R-:W-:Y:S02]  /*0100*/  LOP3.LUT R223, R195, 0xc0, RZ, 0xc0, !PT ;  /* 0x000000c0c3df7812 */ /* 0x000fe400078ec0ff */
[----:B------:R-:W-:Y:S02]  /*0110*/  SGXT.U32 R221, R221, 0x3 ;  /* 0x00000003dddd781a */ /* 0x000fe40000000000 */
[----:B------:R-:W-:-:S02]  /*0120*/  LOP3.LUT R220, R195, 0xe0, RZ, 0xc0, !PT ;  /* 0x000000e0c3dc7812 */ /* 0x000fc400078ec0ff */
[----:B------:R-:W-:Y:S02]  /*0130*/  LOP3.LUT R212, R195, 0x3f, RZ, 0xc0, !PT ;  /* 0x0000003fc3d47812 */ /* 0x000fe400078ec0ff */
[C---:B------:R-:W-:Y:S02]  /*0140*/  LOP3.LUT R219, R221.reuse, 0x8, RZ, 0xfc, !PT ;  /* 0x00000008dddb7812 */ /* 0x040fe400078efcff */
[C---:B------:R-:W-:Y:S02]  /*0150*/  LOP3.LUT R218, R221.reuse, 0x10, RZ, 0xfc, !PT ;  /* 0x00000010ddda7812 */ /* 0x040fe400078efcff */
[C---:B------:R-:W-:Y:S01]  /*0160*/  LOP3.LUT R217, R221.reuse, 0x18, RZ, 0xfc, !PT ;  /* 0x00000018ddd97812 */ /* 0x040fe200078efcff */
[----:B0-----:R-:W0:Y:S01]  /*0170*/  MUFU.RCP R0, R0 ;  /* 0x0000000000007308 */ /* 0x001e220000001000 */
[C---:B------:R-:W-:Y:S02]  /*0180*/  LOP3.LUT R216, R221.reuse, 0x20, RZ, 0xfc, !PT ;  /* 0x00000020ddd87812 */ /* 0x040fe400078efcff */
[----:B------:R-:W-:-:S02]  /*0190*/  LOP3.LUT R215, R221, 0x28, RZ, 0xfc, !PT ;  /* 0x00000028ddd77812 */ /* 0x000fc400078efcff */
[C---:B------:R-:W-:Y:S02]  /*01a0*/  LOP3.LUT R214, R221.reuse, 0x30, RZ, 0xfc, !PT ;  /* 0x00000030ddd67812 */ /* 0x040fe400078efcff */
[----:B------:R-:W-:Y:S02]  /*01b0*/  LOP3.LUT R213, R221, 0x38, RZ, 0xfc, !PT ;  /* 0x00000038ddd57812 */ /* 0x000fe400078efcff */
[----:B0-----:R-:W-:Y:S01]  /*01c0*/  IADD3 R2, R0, 0xffffffe, RZ ;  /* 0x0ffffffe00027810 */ /* 0x001fe20007ffe0ff */
[----:B------:R-:W-:-:S03]  /*01d0*/  IMAD.MOV R0, RZ, RZ, -R10 ;  /* 0x000000ffff007224 */ /* 0x000fc600078e0a0a */
[----:B------:R0:W1:Y:S02]  /*01e0*/  F2I.FTZ.U32.TRUNC.NTZ R3, R2 ;  /* 0x0000000200037305 */ /* 0x000064000021f000 */
[----:B0-----:R-:W-:Y:S02]  /*01f0*/  IMAD.MOV.U32 R2, RZ, RZ, RZ ;  /* 0x000000ffff027224 */ /* 0x001fe400078e00ff */
[----:B-1----:R-:W-:-:S04]  /*0200*/  IMAD.MOV R6, RZ, RZ, -R3 ;  /* 0x000000ffff067224 */ /* 0x002fc800078e0a03 */
[----:B------:R-:W-:Y:S02]  /*0210*/  IMAD R9, R6, R7, RZ ;  /* 0x0000000706097224 */ /* 0x000fe400078e02ff */
[----:B------:R-:W-:Y:S02]  /*0220*/  IMAD.MOV.U32 R6, RZ, RZ, R8 ;  /* 0x000000ffff067224 */ /* 0x000fe400078e0008 */
[----:B------:R-:W-:-:S06]  /*0230*/  IMAD.HI.U32 R3, R3, R9, R2 ;  /* 0x0000000903037227 */ /* 0x000fcc00078e0002 */
[----:B------:R-:W-:-:S04]  /*0240*/  IMAD.HI.U32 R3, R3, R6, RZ ;  /* 0x0000000603037227 */ /* 0x000fc800078e00ff */
[----:B------:R-:W-:-:S05]  /*0250*/  IMAD R0, R3, R0, R6 ;  /* 0x0000000003007224 */ /* 0x000fca00078e0206 */
[----:B------:R-:W-:-:S13]  /*0260*/  ISETP.GT.U32.AND P1, PT, R7, R0, PT ;  /* 0x000000000700720c */ /* 0x000fda0003f24070 */
[----:B------:R-:W-:Y:S01]  /*0270*/  @!P1 IMAD.IADD R0, R0, 0x1, -R7 ;  /* 0x0000000100009824 */ /* 0x000fe200078e0a07 */
[----:B------:R-:W-:Y:S02]  /*0280*/  @!P1 IADD3 R3, R3, 0x1, RZ ;  /* 0x0000000103039810 */ /* 0x000fe40007ffe0ff */
[----:B------:R-:W-:Y:S02]  /*0290*/  ISETP.NE.AND P1, PT, R4, RZ, PT ;  /* 0x000000ff0400720c */ /* 0x000fe40003f25270 */
[----:B------:R-:W-:Y:S02]  /*02a0*/  ISETP.GE.U32.AND P0, PT, R0, R7, PT ;  /* 0x000000070000720c */ /* 0x000fe40003f06070 */
[----:B------:R-:W-:-:S04]  /*02b0*/  LOP3.LUT R0, R5, R4, RZ, 0x3c, !PT ;  /* 0x0000000405007212 */ /* 0x000fc800078e3cff */
[----:B------:R-:W-:Y:S01]  /*02c0*/  ISETP.GE.AND P2, PT, R0, RZ, PT ;  /* 0x000000ff0000720c */ /* 0x000fe20003f46270 */
[----:B------:R-:W-:-:S05]  /*02d0*/  IMAD.MOV.U32 R0, RZ, RZ, 0x1f ;  /* 0x0000001fff007424 */ /* 0x000fca00078e00ff */
[----:B------:R-:W-:Y:S02]  /*02e0*/  IADD3 R0, R0, c[0x0][0x178], RZ ;  /* 0x00005e0000007a10 */ /* 0x000fe40007ffe0ff */
[----:B------:R-:W-:-:S05]  /*02f0*/  @P0 IADD3 R3, R3, 0x1, RZ ;  /* 0x0000000103030810 */ /* 0x000fca0007ffe0ff */
[----:B------:R-:W-:Y:S01]  /*0300*/  IMAD.MOV.U32 R2, RZ, RZ, R3 ;  /* 0x000000ffff027224 */ /* 0x000fe200078e0003 */
[----:B------:R-:W-:-:S03]  /*0310*/  SHF.R.S32.HI R3, RZ, 0x1f, R0 ;  /* 0x0000001fff037819 */ /* 0x000fc60000011400 */
[----:B------:R-:W-:Y:S01]  /*0320*/  @!P2 IMAD.MOV R2, RZ, RZ, -R2 ;  /* 0x000000ffff02a224 */ /* 0x000fe200078e0a02 */
[----:B------:R-:W-:Y:S02]  /*0330*/  @!P1 LOP3.LUT R2, RZ, R4, RZ, 0x33, !PT ;  /* 0x00000004ff029212 */ /* 0x000fe400078e33ff */
[----:B------:R-:W-:-:S03]  /*0340*/  LEA.HI R3, R3, R0, RZ, 0x5 ;  /* 0x0000000003037211 */ /* 0x000fc600078f28ff */
[----:B------:R-:W-:Y:S02]  /*0350*/  IMAD.SHL.U32 R6, R2, 0x8, RZ ;  /* 0x0000000802067824 */ /* 0x000fe400078e00ff */
[----:B------:R-:W-:-:S03]  /*0360*/  IMAD.MOV R2, RZ, RZ, -R2 ;  /* 0x000000ffff027224 */ /* 0x000fc600078e0a02 */
[----:B------:R-:W-:Y:S01]  /*0370*/  LEA.HI.SX32 R3, R3, -R6, 0x1b ;  /* 0x8000000603037211 */ /* 0x000fe200078fdaff */
[----:B------:R-:W-:-:S03]  /*0380*/  IMAD R4, R4, R2, R5 ;  /* 0x0000000204047224 */ /* 0x000fc600078e0205 */
[----:B------:R-:W-:Y:S02]  /*0390*/  IMNMX R11, R3, 0x8, PT ;  /* 0x00000008030b7817 */ /* 0x000fe40003800200 */
[----:B------:R-:W-:Y:S02]  /*03a0*/  IABS R9, R4 ;  /* 0x0000000400097213 */ /* 0x000fe40000000000 */
[----:B------:R-:W-:-:S04]  /*03b0*/  IABS R7, R11 ;  /* 0x0000000b00077213 */ /* 0x000fc80000000000 */
[----:B------:R-:W0:Y:S08]  /*03c0*/  I2F.RP R0, R7 ;  /* 0x0000000700007306 */ /* 0x000e300000209400 */
[----:B0-----:R-:W0:Y:S02]  /*03d0*/  MUFU.RCP R0, R0 ;  /* 0x0000000000007308 */ /* 0x001e240000001000 */
[----:B0-----:R-:W-:-:S06]  /*03e0*/  IADD3 R3, R0, 0xffffffe, RZ ;  /* 0x0ffffffe00037810 */ /* 0x001fcc0007ffe0ff */
[----:B------:R-:W0:Y:S02]  /*03f0*/  F2I.FTZ.U32.TRUNC.NTZ R3, R3 ;  /* 0x0000000300037305 */ /* 0x000e24000021f000 */
[----:B0-----:R-:W-:-:S04]  /*0400*/  IMAD.MOV R8, RZ, RZ, -R3 ;  /* 0x000000ffff087224 */ /* 0x001fc800078e0a03 */
[----:B------:R-:W-:Y:S01]  /*0410*/  IMAD.MOV.U32 R2, RZ, RZ, R8 ;  /* 0x000000ffff027224 */ /* 0x000fe200078e0008 */
[----:B------:R-:W-:-:S03]  /*0420*/  IABS R8, R11 ;  /* 0x0000000b00087213 */ /* 0x000fc60000000000 */
[----:B------:R-:W-:Y:S02]  /*0430*/  IMAD R5, R2, R7, RZ ;  /* 0x0000000702057224 */ /* 0x000fe400078e02ff */
[----:B------:R-:W-:Y:S02]  /*0440*/  IMAD.MOV.U32 R2, RZ, RZ, RZ ;  /* 0x000000ffff027224 */ /* 0x000fe400078e00ff */
[----:B------:R-:W-:Y:S02]  /*0450*/  IMAD.MOV R0, RZ, RZ, -R8 ;  /* 0x000000ffff007224 */ /* 0x000fe400078e0a08 */
[----:B------:R-:W-:Y:S01]  /*0460*/  IMAD.HI.U32 R2, R3, R5, R2 ;  /* 0x0000000503027227 */ /* 0x000fe200078e0002 */
[----:B------:R-:W-:-:S05]  /*0470*/  LOP3.LUT R3, R195, 0x1f, RZ, 0xc0, !PT ;  /* 0x0000001fc3037812 */ /* 0x000fca00078ec0ff */
        /* <DEDUP_REMOVED lines=8> */
[----:B------:R-:W-:-:S07]  /*0500*/  ISETP.GE.AND P2, PT, R0, RZ, PT ;  /* 0x000000ff0000720c */ /* 0x000fce0003f46270 */
[----:B------:R-:W-:-:S05]  /*0510*/  @P0 IADD3 R2, R2, 0x1, RZ ;  /* 0x0000000102020810 */ /* 0x000fca0007ffe0ff */
[----:B------:R-:W-:Y:S02]  /*0520*/  IMAD.MOV.U32 R118, RZ, RZ, R2 ;  /* 0x000000ffff767224 */ /* 0x000fe400078e0002 */
[----:B------:R-:W-:Y:S02]  /*0530*/  IMAD.MOV.U32 R2, RZ, RZ, c[0x0][0x180] ;  /* 0x00006000ff027624 */ /* 0x000fe400078e00ff */
[----:B------:R-:W-:Y:S01]  /*0540*/  @!P2 IMAD.MOV R118, RZ, RZ, -R118 ;  /* 0x000000ffff76a224 */ /* 0x000fe200078e0a76 */
[----:B------:R-:W-:Y:S02]  /*0550*/  @!P1 LOP3.LUT R118, RZ, R11, RZ, 0x33, !PT ;  /* 0x0000000bff769212 */ /* 0x000fe400078e33ff */
[----:B------:R-:W-:-:S03]  /*0560*/  IADD3 R2, R2, 0x3f, RZ ;  /* 0x0000003f02027810 */ /* 0x000fc60007ffe0ff */
[----:B------:R-:W-:Y:S01]  /*0570*/  IMAD.MOV R0, RZ, RZ, -R118 ;  /* 0x000000ffff007224 */ /* 0x000fe200078e0a76 */
[----:B------:R-:W-:Y:S01]  /*0580*/  ISETP.GT.AND P0, PT, R2, 0x3f, PT ;  /* 0x0000003f0200780c */ /* 0x000fe20003f04270 */
[----:B------:R-:W-:Y:S02]  /*0590*/  IMAD.SHL.U32 R118, R118, 0x100, RZ ;  /* 0x0000010076767824 */ /* 0x000fe400078e00ff */
[----:B------:R-:W-:-:S04]  /*05a0*/  IMAD R0, R11, R0, R4 ;  /* 0x000000000b007224 */ /* 0x000fc800078e0204 */
[----:B------:R-:W-:-:S04]  /*05b0*/  IMAD.IADD R0, R6, 0x1, R0 ;  /* 0x0000000106007824 */ /* 0x000fc800078e0200 */
[----:B------:R-:W-:Y:S02]  /*05c0*/  IMAD R120, R0, 0x20, R3 ;  /* 0x0000002000787824 */ /* 0x000fe400078e0203 */
[----:B------:R-:W-:Y:S05]  /*05d0*/  @P0 BRA `(.L_x_0) ;  /* 0x000000a000000947 */ /* 0x000fea0003800000 */
[----:B------:R-:W-:Y:S01]  /*05e0*/  IMAD.SHL.U32 R196, R195, 0x20, RZ ;  /* 0x00000020c3c47824 */ /* 0x000fe200078e00ff */
[----:B------:R-:W-:Y:S01]  /*05f0*/  CS2R R88, SRZ ;  /* 0x0000000000587805 */ /* 0x000fe2000001ff00 */
[----:B------:R-:W-:Y:S01]  /*0600*/  CS2R R8, SRZ ;  /* 0x0000000000087805 */ /* 0x000fe2000001ff00 */
[----:B------:R-:W-:Y:S01]  /*0610*/  CS2R R64, SRZ ;  /* 0x0000000000407805 */ /* 0x000fe2000001ff00 */
[----:B------:R-:W-:Y:S01]  /*0620*/  CS2R R6, SRZ ;  /* 0x0000000000067805 */ /* 0x000fe2000001ff00 */
[----:B------:R-:W-:Y:S01]  /*0630*/  CS2R R90, SRZ ;  /* 0x00000000005a7805 */ /* 0x000fe2000001ff00 */
[----:B------:R-:W-:Y:S01]  /*0640*/  CS2R R4, SRZ ;  /* 0x0000000000047805 */ /* 0x000fe2000001ff00 */
[----:B------:R-:W-:Y:S01]  /*0650*/  CS2R R66, SRZ ;  /* 0x0000000000427805 */ /* 0x000fe2000001ff00 */
[----:B------:R-:W-:Y:S01]  /*0660*/  CS2R R2, SRZ ;  /* 0x0000000000027805 */ /* 0x000fe2000001ff00 */
[----:B------:R-:W-:Y:S05]  /*0670*/  BRA `(.L_x_1) ;  /* 0x0000698000007947 */ /* 0x000fea0003800000 */
.L_x_0:
[----:B------:R-:W-:Y:S01]  /*0680*/  IABS R0, c[0x0][0x17c] ;  /* 0x00005f0000007a13 */ /* 0x000fe20000000000 */
[----:B------:R-:W-:Y:S01]  /*0690*/  IMAD.MOV.U32 R10, RZ, RZ, RZ ;  /* 0x000000ffff0a7224 */ /* 0x000fe200078e00ff */
[----:B------:R-:W-:Y:S01]  /*06a0*/  LEA.HI R5, R223, R118, RZ, 0x1a ;  /* 0x00000076df057211 */ /* 0x000fe200078fd0ff */
[----:B------:R-:W-:Y:S01]  /*06b0*/  IMAD R119, R212, c[0x0][0x18c], RZ ;  /* 0x00006300d4777a24 */ /* 0x000fe200078e02ff */
[----:B------:R-:W0:Y:S01]  /*06c0*/  I2F.RP R4, R0 ;  /* 0x0000000000047306 */ /* 0x000e220000209400 */
[----:B------:R-:W-:Y:S01]  /*06d0*/  IABS R95, c[0x0][0x178] ;  /* 0x00005e00005f7a13 */ /* 0x000fe20000000000 */
[----:B------:R-:W-:Y:S01]  /*06e0*/  IMAD.SHL.U32 R196, R195, 0x20, RZ ;  /* 0x00000020c3c47824 */ /* 0x000fe200078e00ff */
[C---:B------:R-:W-:Y:S01]  /*06f0*/  IADD3 R3, R5.reuse, 0xfc, RZ ;  /* 0x000000fc05037810 */ /* 0x040fe20007ffe0ff */
[----:B------:R-:W-:Y:S01]  /*0700*/  IMAD.MOV.U32 R194, RZ, RZ, c[0x0][0x18c] ;  /* 0x00006300ffc27624 */ /* 0x000fe200078e00ff */
[----:B------:R-:W-:Y:S01]  /*0710*/  IADD3 R6, R5, 0xf8, RZ ;  /* 0x000000f805067810 */ /* 0x000fe20007ffe0ff */
[----:B------:R-:W-:Y:S01]  /*0720*/  IMAD.MOV.U32 R193, RZ, RZ, c[0x0][0x188] ;  /* 0x00006200ffc17624 */ /* 0x000fe200078e00ff */
[----:B------:R-:W-:Y:S01]  /*0730*/  IABS R9, R3 ;  /* 0x0000000300097213 */ /* 0x000fe20000000000 */
[----:B------:R-:W-:Y:S01]  /*0740*/  IMAD R210, R221, c[0x0][0x188], RZ ;  /* 0x00006200ddd27a24 */ /* 0x000fe200078e02ff */
[----:B------:R-:W-:Y:S01]  /*0750*/  IABS R8, R6 ;  /* 0x0000000600087213 */ /* 0x000fe20000000000 */
[----:B------:R-:W-:Y:S01]  /*0760*/  IMAD R203, R213, c[0x0][0x188], RZ ;  /* 0x00006200d5cb7a24 */ /* 0x000fe200078e02ff */
[C---:B------:R-:W-:Y:S01]  /*0770*/  IADD3 R12, R5.reuse, 0xf4, RZ ;  /* 0x000000f4050c7810 */ /* 0x040fe20007ffe0ff */
[----:B------:R-:W-:Y:S01]  /*0780*/  IMAD R202, R214, c[0x0][0x188], RZ ;  /* 0x00006200d6ca7a24 */ /* 0x000fe200078e02ff */
[----:B------:R-:W-:Y:S01]  /*0790*/  IADD3 R14, R5, 0xf0, RZ ;  /* 0x000000f0050e7810 */ /* 0x000fe20007ffe0ff */
[----:B------:R-:W-:Y:S01]  /*07a0*/  IMAD R201, R215, c[0x0][0x188], RZ ;  /* 0x00006200d7c97a24 */ /* 0x000fe200078e02ff */
[----:B------:R-:W-:Y:S01]  /*07b0*/  IADD3 R16, R5, 0xec, RZ ;  /* 0x000000ec05107810 */ /* 0x000fe20007ffe0ff */
[----:B0-----:R-:W0:Y:S01]  /*07c0*/  MUFU.RCP R4, R4 ;  /* 0x0000000400047308 */ /* 0x001e220000001000 */
[----:B------:R-:W-:Y:S01]  /*07d0*/  IABS R13, R14 ;  /* 0x0000000e000d7213 */ /* 0x000fe20000000000 */
[----:B------:R-:W-:Y:S01]  /*07e0*/  IMAD R200, R216, c[0x0][0x188], RZ ;  /* 0x00006200d8c87a24 */ /* 0x000fe200078e02ff */
[----:B------:R-:W-:Y:S01]  /*07f0*/  IABS R15, R16 ;  /* 0x00000010000f7213 */ /* 0x000fe20000000000 */
[----:B------:R-:W-:Y:S01]  /*0800*/  IMAD R199, R217, c[0x0][0x188], RZ ;  /* 0x00006200d9c77a24 */ /* 0x000fe200078e02ff */
[----:B------:R-:W-:Y:S01]  /*0810*/  ISETP.GE.AND P2, PT, R12, RZ, PT ;  /* 0x000000ff0c00720c */ /* 0x000fe20003f46270 */
[----:B------:R-:W-:Y:S01]  /*0820*/  IMAD R198, R218, c[0x0][0x188], RZ ;  /* 0x00006200dac67a24 */ /* 0x000fe200078e02ff */
[----:B------:R-:W-:Y:S01]  /*0830*/  ISETP.GE.AND P4, PT, R14, RZ, PT ;  /* 0x000000ff0e00720c */ /* 0x000fe20003f86270 */
[----:B------:R-:W-:Y:S01]  /*0840*/  IMAD R197, R219, c[0x0][0x188], RZ ;  /* 0x00006200dbc57a24 */ /* 0x000fe200078e02ff */
[C---:B------:R-:W-:Y:S01]  /*0850*/  IADD3 R14, R5.reuse, 0xe4, RZ ;  /* 0x000000e4050e7810 */ /* 0x040fe20007ffe0ff */
[----:B------:R-:W-:Y:S01]  /*0860*/  CS2R R96, SRZ ;  /* 0x0000000000607805 */ /* 0x000fe2000001ff00 */
[C---:B------:R-:W-:Y:S01]  /*0870*/  IADD3 R18, R5.reuse, 0xd4, RZ ;  /* 0x000000d405127810 */ /* 0x040fe20007ffe0ff */
[----:B------:R-:W-:Y:S01]  /*0880*/  CS2R R98, SRZ ;  /* 0x0000000000627805 */ /* 0x000fe2000001ff00 */
[----:B------:R-:W-:Y:S01]  /*0890*/  IADD3 R20, R5, 0xd0, RZ ;  /* 0x000000d005147810 */ /* 0x000fe20007ffe0ff */
[----:B------:R-:W-:Y:S01]  /*08a0*/  CS2R R100, SRZ ;  /* 0x0000000000647805 */ /* 0x000fe2000001ff00 */
[----:B------:R-:W-:Y:S01]  /*08b0*/  IABS R23, R18 ;  /* 0x0000001200177213 */ /* 0x000fe20000000000 */
[----:B------:R-:W-:Y:S01]  /*08c0*/  CS2R R102, SRZ ;  /* 0x0000000000667805 */ /* 0x000fe2000001ff00 */
[----:B0-----:R-:W-:Y:S01]  /*08d0*/  IADD3 R11, R4, 0xffffffe, RZ ;  /* 0x0ffffffe040b7810 */ /* 0x001fe20007ffe0ff */
[----:B------:R-:W-:Y:S01]  /*08e0*/  IMAD.SHL.U32 R194, R194, 0x40, RZ ;  /* 0x00000040c2c27824 */ /* 0x000fe200078e00ff */
[----:B------:R-:W-:Y:S01]  /*08f0*/  IABS R25, R20 ;  /* 0x0000001400197213 */ /* 0x000fe20000000000 */
[----:B------:R-:W-:Y:S01]  /*0900*/  IMAD.SHL.U32 R193, R193, 0x40, RZ ;  /* 0x00000040c1c17824 */ /* 0x000fe200078e00ff */
[----:B------:R-:W-:-:S02]  /*0910*/  IADD3 R22, R5, 0xcc, RZ ;  /* 0x000000cc05167810 */ /* 0x000fc40007ffe0ff */
[----:B------:R-:W0:Y:S01]  /*0920*/  F2I.FTZ.U32.TRUNC.NTZ R11, R11 ;  /* 0x0000000b000b7305 */ /* 0x000e22000021f000 */
[C---:B------:R-:W-:Y:S02]  /*0930*/  IADD3 R24, R5.reuse, 0xc8, RZ ;  /* 0x000000c805187810 */ /* 0x040fe40007ffe0ff */
[C---:B------:R-:W-:Y:S02]  /*0940*/  IADD3 R26, R5.reuse, 0xc4, RZ ;  /* 0x000000c4051a7810 */ /* 0x040fe40007ffe0ff */
[C---:B------:R-:W-:Y:S02]  /*0950*/  IADD3 R28, R5.reuse, 0xc0, RZ ;  /* 0x000000c0051c7810 */ /* 0x040fe40007ffe0ff */
[C---:B------:R-:W-:Y:S02]  /*0960*/  IADD3 R29, R5.reuse, 0xbc, RZ ;  /* 0x000000bc051d7810 */ /* 0x040fe40007ffe0ff */
[----:B------:R-:W-:Y:S02]  /*0970*/  IABS R27, R28 ;  /* 0x0000001c001b7213 */ /* 0x000fe40000000000 */
[----:B------:R-:W-:-:S02]  /*0980*/  IADD3 R30, R5, 0xb8, RZ ;  /* 0x000000b8051e7810 */ /* 0x000fc40007ffe0ff */
[C---:B------:R-:W-:Y:S02]  /*0990*/  IADD3 R34, R5.reuse, 0x98, RZ ;  /* 0x0000009805227810 */ /* 0x040fe40007ffe0ff */
[C---:B------:R-:W-:Y:S01]  /*09a0*/  IADD3 R32, R5.reuse, 0x9c, RZ ;  /* 0x0000009c05207810 */ /* 0x040fe20007ffe0ff */
[--C-:B0-----:R-:W-:Y:S01]  /*09b0*/  IMAD.MOV R7, RZ, RZ, -R11.reuse ;  /* 0x000000ffff077224 */ /* 0x101fe200078e0a0b */
[----:B------:R-:W-:Y:S02]  /*09c0*/  IADD3 R38, R5, 0x8c, RZ ;  /* 0x0000008c05267810 */ /* 0x000fe40007ffe0ff */
[----:B------:R-:W-:Y:S01]  /*09d0*/  IABS R35, R32 ;  /* 0x0000002000237213 */ /* 0x000fe20000000000 */
[----:B------:R-:W-:Y:S01]  /*09e0*/  IMAD R7, R7, R0, RZ ;  /* 0x0000000007077224 */ /* 0x000fe200078e02ff */
[----:B------:R-:W-:Y:S02]  /*09f0*/  IABS R37, R38 ;  /* 0x0000002600257213 */ /* 0x000fe40000000000 */
[----:B------:R-:W-:Y:S01]  /*0a00*/  IADD3 R40, R5, 0x88, RZ ;  /* 0x0000008805287810 */ /* 0x000fe20007ffe0ff */
[----:B------:R-:W-:Y:S01]  /*0a10*/  IMAD.HI.U32 R10, R11, R7, R10 ;  /* 0x000000070b0a7227 */ /* 0x000fe200078e000a */
[----:B------:R-:W-:-:S02]  /*0a20*/  IADD3 R42, R5, 0x80, RZ ;  /* 0x00000080052a7810 */ /* 0x000fc40007ffe0ff */
[----:B------:R-:W-:Y:S01]  /*0a30*/  IABS R39, R40 ;  /* 0x0000002800277213 */ /* 0x000fe20000000000 */
[----:B------:R-:W-:Y:S01]  /*0a40*/  IMAD.MOV.U32 R11, RZ, RZ, R8 ;  /* 0x000000ffff0b7224 */ /* 0x000fe200078e0008 */
[C---:B------:R-:W-:Y:S01]  /*0a50*/  IADD3 R44, R5.reuse, 0x7c, RZ ;  /* 0x0000007c052c7810 */ /* 0x040fe20007ffe0ff */
[C---:B------:R-:W-:Y:S01]  /*0a60*/  IMAD.HI.U32 R4, R10.reuse, R9, RZ ;  /* 0x000000090a047227 */ /* 0x040fe200078e00ff */
[C---:B------:R-:W-:Y:S02]  /*0a70*/  IADD3 R46, R5.reuse, 0x78, RZ ;  /* 0x00000078052e7810 */ /* 0x040fe40007ffe0ff */
[C---:B------:R-:W-:Y:S01]  /*0a80*/  IADD3 R47, R5.reuse, 0x74, RZ ;  /* 0x00000074052f7810 */ /* 0x040fe20007ffe0ff */
[----:B------:R-:W-:Y:S01]  /*0a90*/  IMAD.MOV R4, RZ, RZ, -R4 ;  /* 0x000000ffff047224 */ /* 0x000fe200078e0a04 */
[----:B------:R-:W-:Y:S01]  /*0aa0*/  IABS R41, R46 ;  /* 0x0000002e00297213 */ /* 0x000fe20000000000 */
[----:B------:R-:W-:Y:S01]  /*0ab0*/  IMAD.HI.U32 R7, R10, R11, RZ ;  /* 0x0000000b0a077227 */ /* 0x000fe200078e00ff */
[----:B------:R-:W-:-:S02]  /*0ac0*/  IADD3 R48, R5, 0x70, RZ ;  /* 0x0000007005307810 */ /* 0x000fc40007ffe0ff */
[----:B------:R-:W-:Y:S01]  /*0ad0*/  IABS R43, R47 ;  /* 0x0000002f002b7213 */ /* 0x000fe20000000000 */
[C---:B------:R-:W-:Y:S01]  /*0ae0*/  IMAD R4, R0.reuse, R4, R9 ;  /* 0x0000000400047224 */ /* 0x040fe200078e0209 */
[----:B------:R-:W-:Y:S01]  /*0af0*/  IABS R9, R12 ;  /* 0x0000000c00097213 */ /* 0x000fe20000000000 */
[----:B------:R-:W-:Y:S01]  /*0b00*/  IMAD.MOV R7, RZ, RZ, -R7 ;  /* 0x000000ffff077224 */ /* 0x000fe200078e0a07 */
[C---:B------:R-:W-:Y:S02]  /*0b10*/  IADD3 R12, R5.reuse, 0xe8, RZ ;  /* 0x000000e8050c7810 */ /* 0x040fe40007ffe0ff */
[C---:B------:R-:W-:Y:S01]  /*0b20*/  ISETP.GT.U32.AND P0, PT, R0.reuse, R4, PT ;  /* 0x000000040000720c */ /* 0x040fe20003f04070 */
[----:B------:R-:W-:Y:S01]  /*0b30*/  IMAD R7, R0, R7, R11 ;  /* 0x0000000700077224 */ /* 0x000fe200078e020b */
[C---:B------:R-:W-:Y:S01]  /*0b40*/  IADD3 R49, R5.reuse, 0x68, RZ ;  /* 0x0000006805317810 */ /* 0x040fe20007ffe0ff */
[----:B------:R-:W-:Y:S01]  /*0b50*/  IMAD.HI.U32 R8, R10, R9, RZ ;  /* 0x000000090a087227 */ /* 0x000fe200078e00ff */
[----:B------:R-:W-:-:S02]  /*0b60*/  IADD3 R50, R5, 0x5c, RZ ;  /* 0x0000005c05327810 */ /* 0x000fc40007ffe0ff */
[----:B------:R-:W-:Y:S01]  /*0b70*/  ISETP.GT.U32.AND P1, PT, R0, R7, PT ;  /* 0x000000070000720c */ /* 0x000fe20003f24070 */
[----:B------:R-:W-:Y:S01]  /*0b80*/  IMAD.MOV R11, RZ, RZ, -R8 ;  /* 0x000000ffff0b7224 */ /* 0x000fe200078e0a08 */
[----:B------:R-:W-:Y:S01]  /*0b90*/  IABS R45, R49 ;  /* 0x00000031002d7213 */ /* 0x000fe20000000000 */
[----:B------:R-:W-:Y:S01]  /*0ba0*/  IMAD.HI.U32 R8, R10, R13, RZ ;  /* 0x0000000d0a087227 */ /* 0x000fe200078e00ff */
[C---:B------:R-:W-:Y:S02]  /*0bb0*/  IADD3 R52, R5.reuse, 0x50, RZ ;  /* 0x0000005005347810 */ /* 0x040fe40007ffe0ff */
[----:B------:R-:W-:Y:S01]  /*0bc0*/  IADD3 R54, R5, 0x4c, RZ ;  /* 0x0000004c05367810 */ /* 0x000fe20007ffe0ff */
[----:B------:R-:W-:Y:S01]  /*0bd0*/  @!P0 IMAD.IADD R4, R4, 0x1, -R0 ;  /* 0x0000000104048824 */ /* 0x000fe200078e0a00 */
[----:B------:R-:W-:Y:S01]  /*0be0*/  ISETP.GE.AND P0, PT, R3, RZ, PT ;  /* 0x000000ff0300720c */ /* 0x000fe20003f06270 */
[----:B------:R-:W-:Y:S01]  /*0bf0*/  IMAD R9, R0, R11, R9 ;  /* 0x0000000b00097224 */ /* 0x000fe200078e0209 */
[----:B------:R-:W-:Y:S01]  /*0c00*/  IABS R51, R52 ;  /* 0x0000003400337213 */ /* 0x000fe20000000000 */
[----:B------:R-:W-:Y:S01]  /*0c10*/  IMAD.HI.U32 R3, R10, R15, RZ ;  /* 0x0000000f0a037227 */ /* 0x000fe200078e00ff */
[----:B------:R-:W-:-:S02]  /*0c20*/  ISETP.GT.U32.AND P6, PT, R0, R4, PT ;  /* 0x000000040000720c */ /* 0x000fc40003fc4070 */
[----:B------:R-:W-:Y:S01]  /*0c30*/  ISETP.GT.U32.AND P3, PT, R0, R9, PT ;  /* 0x000000090000720c */ /* 0x000fe20003f64070 */
[----:B------:R-:W-:Y:S01]  /*0c40*/  IMAD.MOV R8, RZ, RZ, -R8 ;  /* 0x000000ffff087224 */ /* 0x000fe200078e0a08 */
[----:B------:R-:W-:Y:S01]  /*0c50*/  IABS R53, R54 ;  /* 0x0000003600357213 */ /* 0x000fe20000000000 */
[--C-:B------:R-:W-:Y:S01]  /*0c60*/  @!P1 IMAD.IADD R7, R7, 0x1, -R0.reuse ;  /* 0x0000000107079824 */ /* 0x100fe200078e0a00 */
[----:B------:R-:W-:Y:S01]  /*0c70*/  ISETP.GE.AND P1, PT, R6, RZ, PT ;  /* 0x000000ff0600720c */ /* 0x000fe20003f26270 */
[----:B------:R-:W-:Y:S01]  /*0c80*/  IMAD.MOV R3, RZ, RZ, -R3 ;  /* 0x000000ffff037224 */ /* 0x000fe200078e0a03 */
[----:B------:R-:W-:Y:S01]  /*0c90*/  IADD3 R56, R5, 0x48, RZ ;  /* 0x0000004805387810 */ /* 0x000fe20007ffe0ff */
[C---:B------:R-:W-:Y:S01]  /*0ca0*/  IMAD R11, R0.reuse, R8, R13 ;  /* 0x00000008000b7224 */ /* 0x040fe200078e020d */
[C---:B------:R-:W-:Y:S01]  /*0cb0*/  ISETP.GT.U32.AND P5, PT, R0.reuse, R7, PT ;  /* 0x000000070000720c */ /* 0x040fe20003fa4070 */
[----:B------:R-:W-:Y:S01]  /*0cc0*/  IMAD R8, R0, R3, R15 ;  /* 0x0000000300087224 */ /* 0x000fe200078e020f */
[----:B------:R-:W-:Y:S01]  /*0cd0*/  IABS R13, R12 ;  /* 0x0000000c000d7213 */ /* 0x000fe20000000000 */
[--C-:B------:R-:W-:Y:S01]  /*0ce0*/  @!P6 IMAD.IADD R4, R4, 0x1, -R0.reuse ;  /* 0x000000010404e824 */ /* 0x100fe200078e0a00 */
[----:B------:R-:W-:Y:S01]  /*0cf0*/  IABS R15, R14 ;  /* 0x0000000e000f7213 */ /* 0x000fe20000000000 */
[----:B------:R-:W-:Y:S01]  /*0d00*/  @!P3 IMAD.IADD R9, R9, 0x1, -R0 ;  /* 0x000000010909b824 */ /* 0x000fe200078e0a00 */
[----:B------:R-:W-:Y:S01]  /*0d10*/  ISETP.GE.AND P6, PT, R16, RZ, PT ;  /* 0x000000ff1000720c */ /* 0x000fe20003fc6270 */
[----:B------:R-:W-:Y:S01]  /*0d20*/  @!P0 IMAD.MOV R4, RZ, RZ, -R4 ;  /* 0x000000ffff048224 */ /* 0x000fe200078e0a04 */
[----:B------:R-:W-:Y:S01]  /*0d30*/  ISETP.GT.U32.AND P0, PT, R0, R8, PT ;  /* 0x000000080000720c */ /* 0x000fe20003f04070 */
[----:B------:R-:W-:Y:S01]  /*0d40*/  IMAD.HI.U32 R6, R10, R13, RZ ;  /* 0x0000000d0a067227 */ /* 0x000fe200078e00ff */
[----:B------:R-:W-:-:S02]  /*0d50*/  ISETP.GT.U32.AND P3, PT, R0, R9, PT ;  /* 0x000000090000720c */ /* 0x000fc40003f64070 */
[----:B------:R-:W-:Y:S01]  /*0d60*/  IADD3 R16, R5, 0xe0, RZ ;  /* 0x000000e005107810 */ /* 0x000fe20007ffe0ff */
[----:B------:R-:W-:Y:S01]  /*0d70*/  @!P5 IMAD.IADD R7, R7, 0x1, -R0 ;  /* 0x000000010707d824 */ /* 0x000fe200078e0a00 */
[----:B------:R-:W-:Y:S01]  /*0d80*/  ISETP.GT.U32.AND P5, PT, R0, R11, PT ;  /* 0x0000000b0000720c */ /* 0x000fe20003fa4070 */
[----:B------:R-:W-:Y:S01]  /*0d90*/  IMAD.MOV R6, RZ, RZ, -R6 ;  /* 0x000000ffff067224 */ /* 0x000fe200078e0a06 */
[----:B------:R-:W-:Y:S01]  /*0da0*/  IABS R17, R16 ;  /* 0x0000001000117213 */ /* 0x000fe20000000000 */
[----:B------:R-:W-:Y:S01]  /*0db0*/  IMAD.MOV.U32 R3, RZ, RZ, R7 ;  /* 0x000000ffff037224 */ /* 0x000fe200078e0007 */
[C---:B------:R-:W-:Y:S01]  /*0dc0*/  IADD3 R64, R5.reuse, 0x28, RZ ;  /* 0x0000002805407810 */ /* 0x040fe20007ffe0ff */
[----:B------:R-:W-:Y:S01]  /*0dd0*/  IMAD.HI.U32 R7, R10, R15, RZ ;  /* 0x0000000f0a077227 */ /* 0x000fe200078e00ff */
[----:B------:R-:W-:Y:S02]  /*0de0*/  IADD3 R62, R5, 0x2c, RZ ;  /* 0x0000002c053e7810 */ /* 0x000fe40007ffe0ff */
[----:B------:R-:W-:Y:S01]  /*0df0*/  IABS R69, R64 ;  /* 0x0000004000457213 */ /* 0x000fe20000000000 */
[--C-:B------:R-:W-:Y:S01]  /*0e00*/  @!P0 IMAD.IADD R8, R8, 0x1, -R0.reuse ;  /* 0x0000000108088824 */ /* 0x100fe200078e0a00 */
[----:B------:R-:W-:Y:S01]  /*0e10*/  IABS R67, R62 ;  /* 0x0000003e00437213 */ /* 0x000fe20000000000 */
[--C-:B------:R-:W-:Y:S01]  /*0e20*/  @!P3 IMAD.IADD R9, R9, 0x1, -R0.reuse ;  /* 0x000000010909b824 */ /* 0x100fe200078e0a00 */
[----:B------:R-:W-:Y:S01]  /*0e30*/  ISETP.GE.AND P3, PT, R14, RZ, PT ;  /* 0x000000ff0e00720c */ /* 0x000fe20003f66270 */
[C---:B------:R-:W-:Y:S01]  /*0e40*/  IMAD R13, R0.reuse, R6, R13 ;  /* 0x00000006000d7224 */ /* 0x040fe200078e020d */
[C---:B------:R-:W-:Y:S01]  /*0e50*/  ISETP.GT.U32.AND P0, PT, R0.reuse, R8, PT ;  /* 0x000000080000720c */ /* 0x040fe20003f04070 */
[----:B------:R-:W-:Y:S01]  /*0e60*/  IMAD.MOV.U32 R6, RZ, RZ, R9 ;  /* 0x000000ffff067224 */ /* 0x000fe200078e0009 */
[----:B------:R-:W-:Y:S01]  /*0e70*/  IADD3 R66, R5, 0x24, RZ ;  /* 0x0000002405427810 */ /* 0x000fe20007ffe0ff */
[----:B------:R-:W-:Y:S01]  /*0e80*/  @!P5 IMAD.IADD R11, R11, 0x1, -R0 ;  /* 0x000000010b0bd824 */ /* 0x000fe200078e0a00 */
[C---:B------:R-:W-:Y:S01]  /*0e90*/  IADD3 R68, R5.reuse, 0x20, RZ ;  /* 0x0000002005447810 */ /* 0x040fe20007ffe0ff */
[----:B------:R-:W-:Y:S01]  /*0ea0*/  IMAD.MOV R7, RZ, RZ, -R7 ;  /* 0x000000ffff077224 */ /* 0x000fe200078e0a07 */
[----:B------:R-:W-:Y:S01]  /*0eb0*/  IABS R71, R66 ;  /* 0x0000004200477213 */ /* 0x000fe20000000000 */
[----:B------:R-:W-:Y:S01]  /*0ec0*/  @!P2 IMAD.MOV R6, RZ, RZ, -R6 ;  /* 0x000000ffff06a224 */ /* 0x000fe200078e0a06 */
[C---:B------:R-:W-:Y:S01]  /*0ed0*/  ISETP.GT.U32.AND P2, PT, R0.reuse, R13, PT ;  /* 0x0000000d0000720c */ /* 0x040fe20003f44070 */
[C---:B------:R-:W-:Y:S01]  /*0ee0*/  IMAD R15, R0.reuse, R7, R15 ;  /* 0x00000007000f7224 */ /* 0x040fe200078e020f */
[----:B------:R-:W-:Y:S01]  /*0ef0*/  ISETP.GT.U32.AND P5, PT, R0, R11, PT ;  /* 0x0000000b0000720c */ /* 0x000fe20003fa4070 */
[----:B------:R-:W-:Y:S01]  /*0f00*/  IMAD.HI.U32 R9, R10, R17, RZ ;  /* 0x000000110a097227 */ /* 0x000fe200078e00ff */
[----:B------:R-:W-:-:S02]  /*0f10*/  IADD3 R70, R5, 0x1c, RZ ;  /* 0x0000001c05467810 */ /* 0x000fc40007ffe0ff */
[----:B------:R-:W-:Y:S01]  /*0f20*/  IABS R73, R68 ;  /* 0x0000004400497213 */ /* 0x000fe20000000000 */
[--C-:B------:R-:W-:Y:S01]  /*0f30*/  @!P0 IMAD.IADD R8, R8, 0x1, -R0.reuse ;  /* 0x0000000108088824 */ /* 0x100fe200078e0a00 */
[----:B------:R-:W-:Y:S01]  /*0f40*/  ISETP.GT.U32.AND P0, PT, R0, R15, PT ;  /* 0x0000000f0000720c */ /* 0x000fe20003f04070 */
[----:B------:R-:W-:Y:S01]  /*0f50*/  @!P1 IMAD.MOV R3, RZ, RZ, -R3 ;  /* 0x000000ffff039224 */ /* 0x000fe200078e0a03 */
[----:B------:R-:W-:Y:S01]  /*0f60*/  ISETP.GE.AND P1, PT, R12, RZ, PT ;  /* 0x000000ff0c00720c */ /* 0x000fe20003f26270 */
[----:B------:R-:W-:Y:S01]  /*0f70*/  IMAD.MOV R12, RZ, RZ, -R9 ;  /* 0x000000ffff0c7224 */ /* 0x000fe200078e0a09 */
[----:B------:R-:W-:Y:S01]  /*0f80*/  IADD3 R9, R5, 0xdc, RZ ;  /* 0x000000dc05097810 */ /* 0x000fe20007ffe0ff */
[--C-:B------:R-:W-:Y:S01]  /*0f90*/  @!P2 IMAD.IADD R13, R13, 0x1, -R0.reuse ;  /* 0x000000010d0da824 */ /* 0x100fe200078e0a00 */
[----:B------:R-:W-:Y:S01]  /*0fa0*/  IABS R75, R70 ;  /* 0x00000046004b7213 */ /* 0x000fe20000000000 */
[--C-:B------:R-:W-:Y:S01]  /*0fb0*/  @!P5 IMAD.IADD R11, R11, 0x1, -R0.reuse ;  /* 0x000000010b0bd824 */ /* 0x100fe200078e0a00 */
[----:B------:R-:W-:Y:S01]  /*0fc0*/  IABS R19, R9 ;  /* 0x0000000900137213 */ /* 0x000fe20000000000 */
[C---:B------:R-:W-:Y:S01]  /*0fd0*/  IMAD R17, R0.reuse, R12, R17 ;  /* 0x0000000c00117224 */ /* 0x040fe200078e0211 */
[----:B------:R-:W-:Y:S01]  /*0fe0*/  ISETP.GT.U32.AND P2, PT, R0, R13, PT ;  /* 0x0000000d0000720c */ /* 0x000fe20003f44070 */
[----:B------:R-:W-:Y:S01]  /*0ff0*/  IMAD.MOV.U32 R7, RZ, RZ, R11 ;  /* 0x000000ffff077224 */ /* 0x000fe200078e000b */
[----:B------:R-:W-:Y:S01]  /*1000*/  IADD3 R12, R5, 0xd8, RZ ;  /* 0x000000d8050c7810 */ /* 0x000fe20007ffe0ff */
[----:B------:R-:W-:Y:S01]  /*1010*/  @!P0 IMAD.IADD R15, R15, 0x1, -R0 ;  /* 0x000000010f0f8824 */ /* 0x000fe200078e0a00 */
[----:B------:R-:W-:Y:S01]  /*1020*/  ISETP.GE.AND P5, PT, R16, RZ, PT ;  /* 0x000000ff1000720c */ /* 0x000fe20003fa6270 */
[----:B------:R-:W-:Y:S01]  /*1030*/  @!P6 IMAD.MOV R8, RZ, RZ, -R8 ;  /* 0x000000ffff08e224 */ /* 0x000fe200078e0a08 */
[----:B------:R-:W-:Y:S01]  /*1040*/  ISETP.GT.U32.AND P6, PT, R0, R17, PT ;  /* 0x000000110000720c */ /* 0x000fe20003fc4070 */
[----:B------:R-:W-:Y:S01]  /*1050*/  @!P4 IMAD.MOV R7, RZ, RZ, -R7 ;  /* 0x000000ffff07c224 */ /* 0x000fe200078e0a07 */
[----:B------:R-:W-:Y:S01]  /*1060*/  ISETP.GE.AND P4, PT, R9, RZ, PT ;  /* 0x000000ff0900720c */ /* 0x000fe20003f86270 */
[----:B------:R-:W-:Y:S01]  /*1070*/  IMAD.HI.U32 R9, R10, R19, RZ ;  /* 0x000000130a097227 */ /* 0x000fe200078e00ff */
[----:B------:R-:W-:-:S02]  /*1080*/  ISETP.GT.U32.AND P0, PT, R0, R15, PT ;  /* 0x0000000f0000720c */ /* 0x000fc40003f04070 */
[----:B------:R-:W-:Y:S01]  /*1090*/  IABS R21, R12 ;  /* 0x0000000c00157213 */ /* 0x000fe20000000000 */
[----:B------:R-:W-:Y:S01]  /*10a0*/  IMAD.MOV R9, RZ, RZ, -R9 ;  /* 0x000000ffff097224 */ /* 0x000fe200078e0a09 */
[----:B------:R-:W-:Y:S01]  /*10b0*/  IADD3 R76, R5, 0x10, RZ ;  /* 0x00000010054c7810 */ /* 0x000fe20007ffe0ff */
[--C-:B------:R-:W-:Y:S01]  /*10c0*/  @!P2 IMAD.IADD R13, R13, 0x1, -R0.reuse ;  /* 0x000000010d0da824 */ /* 0x100fe200078e0a00 */
[----:B------:R-:W-:Y:S01]  /*10d0*/  ISETP.GE.AND P2, PT, R12, RZ, PT ;  /* 0x000000ff0c00720c */ /* 0x000fe20003f46270 */
[----:B------:R-:W-:Y:S01]  /*10e0*/  IMAD.HI.U32 R11, R10, R21, RZ ;  /* 0x000000150a0b7227 */ /* 0x000fe200078e00ff */
[C---:B------:R-:W-:Y:S02]  /*10f0*/  IADD3 R72, R5.reuse, 0x18, RZ ;  /* 0x0000001805487810 */ /* 0x040fe40007ffe0ff */
[----:B------:R-:W-:Y:S01]  /*1100*/  IADD3 R74, R5, 0x14, RZ ;  /* 0x00000014054a7810 */ /* 0x000fe20007ffe0ff */
[C---:B------:R-:W-:Y:S01]  /*1110*/  IMAD R12, R0.reuse, R9, R19 ;  /* 0x00000009000c7224 */ /* 0x040fe200078e0213 */
[----:B------:R-:W-:Y:S01]  /*1120*/  IABS R81, R76 ;  /* 0x0000004c00517213 */ /* 0x000fe20000000000 */
[--C-:B------:R-:W-:Y:S01]  /*1130*/  @!P6 IMAD.IADD R17, R17, 0x1, -R0.reuse ;  /* 0x000000011111e824 */ /* 0x100fe200078e0a00 */
[----:B------:R-:W-:Y:S01]  /*1140*/  IABS R77, R72 ;  /* 0x00000048004d7213 */ /* 0x000fe20000000000 */
[----:B------:R-:W-:Y:S01]  /*1150*/  IMAD.MOV R11, RZ, RZ, -R11 ;  /* 0x000000ffff0b7224 */ /* 0x000fe200078e0a0b */
[----:B------:R-:W-:Y:S01]  /*1160*/  IABS R79, R74 ;  /* 0x0000004a004f7213 */ /* 0x000fe20000000000 */
[----:B------:R-:W-:Y:S01]  /*1170*/  @!P0 IMAD.IADD R15, R15, 0x1, -R0 ;  /* 0x000000010f0f8824 */ /* 0x000fe200078e0a00 */
[C---:B------:R-:W-:Y:S01]  /*1180*/  ISETP.GT.U32.AND P0, PT, R0.reuse, R12, PT ;  /* 0x0000000c0000720c */ /* 0x040fe20003f04070 */
[C---:B------:R-:W-:Y:S01]  /*1190*/  IMAD R19, R0.reuse, R11, R21 ;  /* 0x0000000b00137224 */ /* 0x040fe200078e0215 */
[----:B------:R-:W-:Y:S01]  /*11a0*/  ISETP.GT.U32.AND P6, PT, R0, R17, PT ;  /* 0x000000110000720c */ /* 0x000fe20003fc4070 */
[----:B------:R-:W-:Y:S01]  /*11b0*/  IMAD.HI.U32 R11, R10, R23, RZ ;  /* 0x000000170a0b7227 */ /* 0x000fe200078e00ff */
[----:B------:R-:W-:-:S02]  /*11c0*/  IABS R21, R22 ;  /* 0x0000001600157213 */ /* 0x000fc40000000000 */
[----:B------:R-:W-:Y:S01]  /*11d0*/  IADD3 R78, R5, 0xc, RZ ;  /* 0x0000000c054e7810 */ /* 0x000fe20007ffe0ff */
[----:B------:R-:W-:Y:S01]  /*11e0*/  IMAD.MOV.U32 R9, RZ, RZ, R13 ;  /* 0x000000ffff097224 */ /* 0x000fe200078e000d */
[----:B------:R-:W-:Y:S01]  /*11f0*/  IABS R89, R5 ;  /* 0x0000000500597213 */ /* 0x000fe20000000000 */
[----:B------:R-:W-:Y:S01]  /*1200*/  IMAD.HI.U32 R14, R10, R25, RZ ;  /* 0x000000190a0e7227 */ /* 0x000fe200078e00ff */
[----:B------:R-:W-:Y:S02]  /*1210*/  IABS R83, R78 ;  /* 0x0000004e00537213 */ /* 0x000fe40000000000 */
[----:B------:R-:W-:Y:S01]  /*1220*/  SHF.R.U32.HI R209, RZ, 0x2, R223 ;  /* 0x00000002ffd17819 */ /* 0x000fe200000116df */
[----:B------:R-:W-:Y:S02]  /*1230*/  IMAD.MOV R13, RZ, RZ, -R11 ;  /* 0x000000ffff0d7224 */ /* 0x000fe400078e0a0b */
[----:B------:R-:W-:Y:S01]  /*1240*/  @!P1 IMAD.MOV R9, RZ, RZ, -R9 ;  /* 0x000000ffff099224 */ /* 0x000fe200078e0a09 */
[----:B------:R-:W-:Y:S01]  /*1250*/  ISETP.GT.U32.AND P1, PT, R0, R19, PT ;  /* 0x000000130000720c */ /* 0x000fe20003f24070 */
[----:B------:R-:W-:-:S02]  /*1260*/  IMAD.MOV R16, RZ, RZ, -R14 ;  /* 0x000000ffff107224 */ /* 0x000fc400078e0a0e */
[----:B------:R-:W-:Y:S01]  /*1270*/  IMAD R14, R0, R13, R23 ;  /* 0x0000000d000e7224 */ /* 0x000fe200078e0217 */
[----:B------:R-:W-:Y:S01]  /*1280*/  IABS R23, R24 ;  /* 0x0000001800177213 */ /* 0x000fe20000000000 */
[--C-:B------:R-:W-:Y:S02]  /*1290*/  @!P0 IMAD.IADD R12, R12, 0x1, -R0.reuse ;  /* 0x000000010c0c8824 */ /* 0x100fe400078e0a00 */
[----:B------:R-:W-:Y:S01]  /*12a0*/  @!P6 IMAD.IADD R17, R17, 0x1, -R0 ;  /* 0x000000011111e824 */ /* 0x000fe200078e0a00 */
[C---:B------:R-:W-:Y:S01]  /*12b0*/  ISETP.GT.U32.AND P6, PT, R0.reuse, R14, PT ;  /* 0x0000000e0000720c */ /* 0x040fe20003fc4070 */
[C---:B------:R-:W-:Y:S01]  /*12c0*/  IMAD R16, R0.reuse, R16, R25 ;  /* 0x0000001000107224 */ /* 0x040fe200078e0219 */
[----:B------:R-:W-:Y:S01]  /*12d0*/  ISETP.GT.U32.AND P0, PT, R0, R12, PT ;  /* 0x0000000c0000720c */ /* 0x000fe20003f04070 */
[----:B------:R-:W-:Y:S01]  /*12e0*/  IMAD.HI.U32 R13, R10, R21, RZ ;  /* 0x000000150a0d7227 */ /* 0x000fe200078e00ff */
[----:B------:R-:W-:-:S03]  /*12f0*/  IABS R25, R26 ;  /* 0x0000001a00197213 */ /* 0x000fc60000000000 */
[--C-:B------:R-:W-:Y:S02]  /*1300*/  @!P1 IMAD.IADD R19, R19, 0x1, -R0.reuse ;  /* 0x0000000113139824 */ /* 0x100fe400078e0a00 */
[----:B------:R-:W-:Y:S02]  /*1310*/  IMAD.MOV.U32 R11, RZ, RZ, R15 ;  /* 0x000000ffff0b7224 */ /* 0x000fe400078e000f */
[----:B------:R-:W-:Y:S01]  /*1320*/  IMAD.MOV R15, RZ, RZ, -R13 ;  /* 0x000000ffff0f7224 */ /* 0x000fe200078e0a0d */
[----:B------:R-:W-:Y:S01]  /*1330*/  ISETP.GT.U32.AND P1, PT, R0, R19, PT ;  /* 0x000000130000720c */ /* 0x000fe20003f24070 */
[--C-:B------:R-:W-:Y:S02]  /*1340*/  @!P6 IMAD.IADD R14, R14, 0x1, -R0.reuse ;  /* 0x000000010e0ee824 */ /* 0x100fe400078e0a00 */
[----:B------:R-:W-:Y:S01]  /*1350*/  @!P0 IMAD.IADD R12, R12, 0x1, -R0 ;  /* 0x000000010c0c8824 */ /* 0x000fe200078e0a00 */
[----:B------:R-:W-:Y:S01]  /*1360*/  ISETP.GT.U32.AND P0, PT, R0, R16, PT ;  /* 0x000000100000720c */ /* 0x000fe20003f04070 */
[----:B------:R-:W-:Y:S01]  /*1370*/  IMAD.HI.U32 R13, R10, R23, RZ ;  /* 0x000000170a0d7227 */ /* 0x000fe200078e00ff */
[----:B------:R-:W-:-:S03]  /*1380*/  ISETP.GT.U32.AND P6, PT, R0, R14, PT ;  /* 0x0000000e0000720c */ /* 0x000fc60003fc4070 */
[----:B------:R-:W-:Y:S02]  /*1390*/  IMAD R21, R0, R15, R21 ;  /* 0x0000000f00157224 */ /* 0x000fe400078e0215 */
[----:B------:R-:W-:Y:S01]  /*13a0*/  @!P3 IMAD.MOV R11, RZ, RZ, -R11 ;  /* 0x000000ffff0bb224 */ /* 0x000fe200078e0a0b */
[----:B------:R-:W-:Y:S01]  /*13b0*/  ISETP.GE.AND P3, PT, R18, RZ, PT ;  /* 0x000000ff1200720c */ /* 0x000fe20003f66270 */
[----:B------:R-:W-:-:S04]  /*13c0*/  IMAD.HI.U32 R15, R10, R25, RZ ;  /* 0x000000190a0f7227 */ /* 0x000fc800078e00ff */
[----:B------:R-:W-:-:S04]  /*13d0*/  IMAD.HI.U32 R18, R10, R27, RZ ;  /* 0x0000001b0a127227 */ /* 0x000fc800078e00ff */
[----:B------:R-:W-:Y:S02]  /*13e0*/  IMAD.MOV R13, RZ, RZ, -R13 ;  /* 0x000000ffff0d7224 */ /* 0x000fe400078e0a0d */
[----:B------:R-:W-:Y:S01]  /*13f0*/  @!P1 IMAD.IADD R19, R19, 0x1, -R0 ;  /* 0x0000000113139824 */ /* 0x000fe200078e0a00 */
[----:B------:R-:W-:Y:S01]  /*1400*/  ISETP.GE.AND P1, PT, R20, RZ, PT ;  /* 0x000000ff1400720c */ /* 0x000fe20003f26270 */
[----:B------:R-:W-:Y:S02]  /*1410*/  IMAD.MOV R15, RZ, RZ, -R15 ;  /* 0x000000ffff0f7224 */ /* 0x000fe400078e0a0f */
[----:B------:R-:W-:Y:S02]  /*1420*/  IMAD.MOV R20, RZ, RZ, -R18 ;  /* 0x000000ffff147224 */ /* 0x000fe400078e0a12 */
[C---:B------:R-:W-:Y:S02]  /*1430*/  IMAD R18, R0.reuse, R13, R23 ;  /* 0x0000000d00127224 */ /* 0x040fe400078e0217 */
[----:B------:R-:W-:Y:S01]  /*1440*/  IMAD R23, R0, R15, R25 ;  /* 0x0000000f00177224 */ /* 0x000fe200078e0219 */
[----:B------:R-:W-:Y:S01]  /*1450*/  IABS R25, R29 ;  /* 0x0000001d00197213 */ /* 0x000fe20000000000 */
[--C-:B------:R-:W-:Y:S01]  /*1460*/  @!P0 IMAD.IADD R16, R16, 0x1, -R0.reuse ;  /* 0x0000000110108824 */ /* 0x100fe200078e0a00 */
[----:B------:R-:W-:Y:S01]  /*1470*/  ISETP.GE.AND P0, PT, R22, RZ, PT ;  /* 0x000000ff1600720c */ /* 0x000fe20003f06270 */
[----:B------:R-:W-:Y:S01]  /*1480*/  IMAD.MOV.U32 R15, RZ, RZ, R17 ;  /* 0x000000ffff0f7224 */ /* 0x000fe200078e0011 */
[----:B------:R-:W-:Y:S01]  /*1490*/  IABS R22, R30 ;  /* 0x0000001e00167213 */ /* 0x000fe20000000000 */
[----:B------:R-:W-:Y:S01]  /*14a0*/  @!P6 IMAD.IADD R14, R14, 0x1, -R0 ;  /* 0x000000010e0ee824 */ /* 0x000fe200078e0a00 */
[C---:B------:R-:W-:Y:S01]  /*14b0*/  ISETP.GT.U32.AND P6, PT, R0.reuse, R21, PT ;  /* 0x000000150000720c */ /* 0x040fe20003fc4070 */
[----:B------:R-:W-:Y:S01]  /*14c0*/  @!P5 IMAD.MOV R15, RZ, RZ, -R15 ;  /* 0x000000ffff0fd224 */ /* 0x000fe200078e0a0f */
[----:B------:R-:W-:Y:S01]  /*14d0*/  ISETP.GT.U32.AND P5, PT, R0, R16, PT ;  /* 0x000000100000720c */ /* 0x000fe20003fa4070 */
[----:B------:R-:W-:-:S02]  /*14e0*/  IMAD.MOV.U32 R13, RZ, RZ, R19 ;  /* 0x000000ffff0d7224 */ /* 0x000fc400078e0013 */
[C---:B------:R-:W-:Y:S02]  /*14f0*/  IMAD R20, R0.reuse, R20, R27 ;  /* 0x0000001400147224 */ /* 0x040fe400078e021b */
[----:B------:R-:W-:Y:S01]  /*1500*/  @!P2 IMAD.MOV R13, RZ, RZ, -R13 ;  /* 0x000000ffff0da224 */ /* 0x000fe200078e0a0d */
[C---:B------:R-:W-:Y:S01]  /*1510*/  ISETP.GT.U32.AND P2, PT, R0.reuse, R23, PT ;  /* 0x000000170000720c */ /* 0x040fe20003f44070 */
[----:B------:R-:W-:Y:S01]  /*1520*/  @!P4 IMAD.MOV R12, RZ, RZ, -R12 ;  /* 0x000000ffff0cc224 */ /* 0x000fe200078e0a0c */
[----:B------:R-:W-:Y:S01]  /*1530*/  ISETP.GT.U32.AND P4, PT, R0, R18, PT ;  /* 0x000000120000720c */ /* 0x000fe20003f84070 */
[----:B------:R-:W-:-:S04]  /*1540*/  IMAD.HI.U32 R17, R10, R25, RZ ;  /* 0x000000190a117227 */ /* 0x000fc800078e00ff */
[--C-:B------:R-:W-:Y:S02]  /*1550*/  @!P6 IMAD.IADD R21, R21, 0x1, -R0.reuse ;  /* 0x000000011515e824 */ /* 0x100fe400078e0a00 */
[--C-:B------:R-:W-:Y:S01]  /*1560*/  @!P5 IMAD.IADD R16, R16, 0x1, -R0.reuse ;  /* 0x000000011010d824 */ /* 0x100fe200078e0a00 */
[C---:B------:R-:W-:Y:S01]  /*1570*/  ISETP.GT.U32.AND P5, PT, R0.reuse, R20, PT ;  /* 0x000000140000720c */ /* 0x040fe20003fa4070 */
[----:B------:R-:W-:Y:S01]  /*1580*/  IMAD.MOV R17, RZ, RZ, -R17 ;  /* 0x000000ffff117224 */ /* 0x000fe200078e0a11 */
[----:B------:R-:W-:Y:S01]  /*1590*/  ISETP.GT.U32.AND P6, PT, R0, R21, PT ;  /* 0x000000150000720c */ /* 0x000fe20003fc4070 */
[----:B------:R-:W-:Y:S02]  /*15a0*/  @!P2 IMAD.IADD R23, R23, 0x1, -R0 ;  /* 0x000000011717a824 */ /* 0x000fe400078e0a00 */
[----:B------:R-:W-:Y:S02]  /*15b0*/  IMAD.MOV.U32 R19, RZ, RZ, R22 ;  /* 0x000000ffff137224 */ /* 0x000fe400078e0016 */
[----:B------:R-:W-:Y:S01]  /*15c0*/  @!P4 IMAD.IADD R18, R18, 0x1, -R0 ;  /* 0x000000011212c824 */ /* 0x000fe200078e0a00 */
[----:B------:R-:W-:Y:S01]  /*15d0*/  ISETP.GE.AND P4, PT, R28, RZ, PT ;  /* 0x000000ff1c00720c */ /* 0x000fe20003f86270 */
[----:B------:R-:W-:Y:S01]  /*15e0*/  IMAD R25, R0, R17, R25 ;  /* 0x0000001100197224 */ /* 0x000fe200078e0219 */
[----:B------:R-:W-:Y:S01]  /*15f0*/  IADD3 R28, R5, 0xac, RZ ;  /* 0x000000ac051c7810 */ /* 0x000fe20007ffe0ff */
[----:B------:R-:W-:Y:S01]  /*1600*/  IMAD.HI.U32 R17, R10, R19, RZ ;  /* 0x000000130a117227 */ /* 0x000fe200078e00ff */
[----:B------:R-:W-:-:S02]  /*1610*/  ISETP.GT.U32.AND P2, PT, R0, R18, PT ;  /* 0x000000120000720c */ /* 0x000fc40003f44070 */
[----:B------:R-:W-:Y:S01]  /*1620*/  IABS R31, R28 ;  /* 0x0000001c001f7213 */ /* 0x000fe20000000000 */
[--C-:B------:R-:W-:Y:S01]  /*1630*/  @!P5 IMAD.IADD R20, R20, 0x1, -R0.reuse ;  /* 0x000000011414d824 */ /* 0x100fe200078e0a00 */
[----:B------:R-:W-:Y:S01]  /*1640*/  ISETP.GT.U32.AND P5, PT, R0, R23, PT ;  /* 0x000000170000720c */ /* 0x000fe20003fa4070 */
[----:B------:R-:W-:Y:S01]  /*1650*/  @!P6 IMAD.IADD R21, R21, 0x1, -R0 ;  /* 0x000000011515e824 */ /* 0x000fe200078e0a00 */
[----:B------:R-:W-:Y:S01]  /*1660*/  ISETP.GE.AND P6, PT, R26, RZ, PT ;  /* 0x000000ff1a00720c */ /* 0x000fe20003fc6270 */
[----:B------:R-:W-:Y:S01]  /*1670*/  IMAD.MOV R22, RZ, RZ, -R17 ;  /* 0x000000ffff167224 */ /* 0x000fe200078e0a11 */
[C---:B------:R-:W-:Y:S01]  /*1680*/  IADD3 R26, R5.reuse, 0xb0, RZ ;  /* 0x000000b0051a7810 */ /* 0x040fe20007ffe0ff */
[----:B------:R-:W-:Y:S02]  /*1690*/  IMAD.MOV.U32 R17, RZ, RZ, R21 ;  /* 0x000000ffff117224 */ /* 0x000fe400078e0015 */
[----:B------:R-:W-:Y:S01]  /*16a0*/  @!P3 IMAD.MOV R14, RZ, RZ, -R14 ;  /* 0x000000ffff0eb224 */ /* 0x000fe200078e0a0e */
[----:B------:R-:W-:Y:S01]  /*16b0*/  ISETP.GE.AND P3, PT, R24, RZ, PT ;  /* 0x000000ff1800720c */ /* 0x000fe20003f66270 */
[C---:B------:R-:W-:Y:S01]  /*16c0*/  IMAD R22, R0.reuse, R22, R19 ;  /* 0x0000001600167224 */ /* 0x040fe200078e0213 */
[----:B------:R-:W-:Y:S01]  /*16d0*/  IADD3 R24, R5, 0xb4, RZ ;  /* 0x000000b405187810 */ /* 0x000fe20007ffe0ff */
[----:B------:R-:W-:Y:S01]  /*16e0*/  @!P0 IMAD.MOV R17, RZ, RZ, -R17 ;  /* 0x000000ffff118224 */ /* 0x000fe200078e0a11 */
[----:B------:R-:W-:Y:S01]  /*16f0*/  ISETP.GT.U32.AND P0, PT, R0, R25, PT ;  /* 0x000000190000720c */ /* 0x000fe20003f04070 */
[--C-:B------:R-:W-:Y:S01]  /*1700*/  @!P5 IMAD.IADD R23, R23, 0x1, -R0.reuse ;  /* 0x000000011717d824 */ /* 0x100fe200078e0a00 */
[----:B------:R-:W-:Y:S01]  /*1710*/  IABS R27, R24 ;  /* 0x00000018001b7213 */ /* 0x000fe20000000000 */
[----:B------:R-:W-:Y:S01]  /*1720*/  @!P2 IMAD.IADD R18, R18, 0x1, -R0 ;  /* 0x000000011212a824 */ /* 0x000fe200078e0a00 */
[----:B------:R-:W-:Y:S01]  /*1730*/  ISETP.GT.U32.AND P5, PT, R0, R22, PT ;  /* 0x000000160000720c */ /* 0x000fe20003fa4070 */
[----:B------:R-:W-:Y:S01]  /*1740*/  @!P1 IMAD.MOV R16, RZ, RZ, -R16 ;  /* 0x000000ffff109224 */ /* 0x000fe200078e0a10 */
[----:B------:R-:W-:Y:S01]  /*1750*/  ISETP.GE.AND P2, PT, R29, RZ, PT ;  /* 0x000000ff1d00720c */ /* 0x000fe20003f46270 */
[----:B------:R-:W-:Y:S01]  /*1760*/  IMAD.HI.U32 R19, R10, R27, RZ ;  /* 0x0000001b0a137227 */ /* 0x000fe200078e00ff */
[----:B------:R-:W-:-:S02]  /*1770*/  IABS R29, R26 ;  /* 0x0000001a001d7213 */ /* 0x000fc40000000000 */
[----:B------:R-:W-:Y:S01]  /*1780*/  ISETP.GT.U32.AND P1, PT, R0, R20, PT ;  /* 0x000000140000720c */ /* 0x000fe20003f24070 */
[----:B------:R-:W-:Y:S02]  /*1790*/  IMAD.MOV R21, RZ, RZ, -R19 ;  /* 0x000000ffff157224 */ /* 0x000fe400078e0a13 */
[----:B------:R-:W-:Y:S01]  /*17a0*/  @!P0 IMAD.IADD R25, R25, 0x1, -R0 ;  /* 0x0000000119198824 */ /* 0x000fe200078e0a00 */
[----:B------:R-:W-:Y:S01]  /*17b0*/  ISETP.GE.AND P0, PT, R24, RZ, PT ;  /* 0x000000ff1800720c */ /* 0x000fe20003f06270 */
[----:B------:R-:W-:-:S04]  /*17c0*/  IMAD.HI.U32 R19, R10, R29, RZ ;  /* 0x0000001d0a137227 */ /* 0x000fc800078e00ff */
[--C-:B------:R-:W-:Y:S01]  /*17d0*/  @!P5 IMAD.IADD R22, R22, 0x1, -R0.reuse ;  /* 0x000000011616d824 */ /* 0x100fe200078e0a00 */
[C---:B------:R-:W-:Y:S01]  /*17e0*/  ISETP.GT.U32.AND P5, PT, R0.reuse, R25, PT ;  /* 0x000000190000720c */ /* 0x040fe20003fa4070 */
[----:B------:R-:W-:Y:S02]  /*17f0*/  IMAD.MOV R24, RZ, RZ, -R19 ;  /* 0x000000ffff187224 */ /* 0x000fe400078e0a13 */
[----:B------:R-:W-:Y:S02]  /*1800*/  IMAD R27, R0, R21, R27 ;  /* 0x00000015001b7224 */ /* 0x000fe400078e021b */
[----:B------:R-:W-:Y:S02]  /*1810*/  IMAD.MOV.U32 R19, RZ, RZ, R23 ;  /* 0x000000ffff137224 */ /* 0x000fe400078e0017 */
[----:B------:R-:W-:Y:S01]  /*1820*/  @!P1 IMAD.IADD R20, R20, 0x1, -R0 ;  /* 0x0000000114149824 */ /* 0x000fe200078e0a00 */
[----:B------:R-:W-:Y:S01]  /*1830*/  ISETP.GE.AND P1, PT, R30, RZ, PT ;  /* 0x000000ff1e00720c */ /* 0x000fe20003f26270 */
[----:B------:R-:W-:Y:S01]  /*1840*/  @!P6 IMAD.MOV R19, RZ, RZ, -R19 ;  /* 0x000000ffff13e224 */ /* 0x000fe200078e0a13 */
[C---:B------:R-:W-:Y:S01]  /*1850*/  ISETP.GT.U32.AND P6, PT, R0.reuse, R27, PT ;  /* 0x0000001b0000720c */ /* 0x040fe20003fc4070 */
[----:B------:R-:W-:Y:S01]  /*1860*/  IMAD R24, R0, R24, R29 ;  /* 0x0000001800187224 */ /* 0x000fe200078e021d */
[----:B------:R-:W-:Y:S01]  /*1870*/  IADD3 R30, R5, 0xa0, RZ ;  /* 0x000000a0051e7810 */ /* 0x000fe20007ffe0ff */
[----:B------:R-:W-:-:S03]  /*1880*/  IMAD.HI.U32 R21, R10, R31, RZ ;  /* 0x0000001f0a157227 */ /* 0x000fc600078e00ff */
[----:B------:R-:W-:Y:S01]  /*1890*/  IABS R33, R30 ;  /* 0x0000001e00217213 */ /* 0x000fe20000000000 */
[----:B------:R-:W-:Y:S01]  /*18a0*/  @!P4 IMAD.MOV R20, RZ, RZ, -R20 ;  /* 0x000000ffff14c224 */ /* 0x000fe200078e0a14 */
[----:B------:R-:W-:Y:S01]  /*18b0*/  ISETP.GE.AND P4, PT, R26, RZ, PT ;  /* 0x000000ff1a00720c */ /* 0x000fe20003f86270 */
[----:B------:R-:W-:Y:S01]  /*18c0*/  @!P3 IMAD.MOV R18, RZ, RZ, -R18 ;  /* 0x000000ffff12b224 */ /* 0x000fe200078e0a12 */
[----:B------:R-:W-:Y:S01]  /*18d0*/  IADD3 R26, R5, 0xa8, RZ ;  /* 0x000000a8051a7810 */ /* 0x000fe20007ffe0ff */
[--C-:B------:R-:W-:Y:S01]  /*18e0*/  @!P5 IMAD.IADD R25, R25, 0x1, -R0.reuse ;  /* 0x000000011919d824 */ /* 0x100fe200078e0a00 */
[C---:B------:R-:W-:Y:S01]  /*18f0*/  ISETP.GT.U32.AND P3, PT, R0.reuse, R22, PT ;  /* 0x000000160000720c */ /* 0x040fe20003f64070 */
[----:B------:R-:W-:Y:S01]  /*1900*/  IMAD.MOV R21, RZ, RZ, -R21 ;  /* 0x000000ffff157224 */ /* 0x000fe200078e0a15 */
[C---:B------:R-:W-:Y:S01]  /*1910*/  ISETP.GT.U32.AND P5, PT, R0.reuse, R24, PT ;  /* 0x000000180000720c */ /* 0x040fe20003fa4070 */
[----:B------:R-:W-:Y:S01]  /*1920*/  @!P6 IMAD.IADD R27, R27, 0x1, -R0 ;  /* 0x000000011b1be824 */ /* 0x000fe200078e0a00 */
[----:B------:R-:W-:Y:S01]  /*1930*/  IABS R23, R26 ;  /* 0x0000001a00177213 */ /* 0x000fe20000000000 */
[----:B------:R-:W-:-:S02]  /*1940*/  IMAD R29, R0, R21, R31 ;  /* 0x00000015001d7224 */ /* 0x000fc400078e021f */
[----:B------:R-:W-:Y:S02]  /*1950*/  IMAD.MOV.U32 R21, RZ, RZ, R25 ;  /* 0x000000ffff157224 */ /* 0x000fe400078e0019 */
[----:B------:R-:W-:Y:S01]  /*1960*/  IMAD.MOV.U32 R31, RZ, RZ, R23 ;  /* 0x000000ffff1f7224 */ /* 0x000fe200078e0017 */
[C---:B------:R-:W-:Y:S01]  /*1970*/  ISETP.GT.U32.AND P6, PT, R0.reuse, R29, PT ;  /* 0x0000001d0000720c */ /* 0x040fe20003fc4070 */
[----:B------:R-:W-:Y:S01]  /*1980*/  @!P2 IMAD.MOV R21, RZ, RZ, -R21 ;  /* 0x000000ffff15a224 */ /* 0x000fe200078e0a15 */
[----:B------:R-:W-:Y:S01]  /*1990*/  ISETP.GT.U32.AND P2, PT, R0, R27, PT ;  /* 0x0000001b0000720c */ /* 0x000fe20003f44070 */
[----:B------:R-:W-:-:S04]  /*19a0*/  IMAD.HI.U32 R23, R10, R31, RZ ;  /* 0x0000001f0a177227 */ /* 0x000fc800078e00ff */
[--C-:B------:R-:W-:Y:S01]  /*19b0*/  @!P3 IMAD.IADD R22, R22, 0x1, -R0.reuse ;  /* 0x000000011616b824 */ /* 0x100fe200078e0a00 */
[----:B------:R-:W-:Y:S01]  /*19c0*/  ISETP.GE.AND P3, PT, R28, RZ, PT ;  /* 0x000000ff1c00720c */ /* 0x000fe20003f66270 */
[----:B------:R-:W-:Y:S01]  /*19d0*/  @!P5 IMAD.IADD R24, R24, 0x1, -R0 ;  /* 0x000000011818d824 */ /* 0x000fe200078e0a00 */
[----:B------:R-:W-:Y:S01]  /*19e0*/  IADD3 R28, R5, 0xa4, RZ ;  /* 0x000000a4051c7810 */ /* 0x000fe20007ffe0ff */
[----:B------:R-:W-:Y:S02]  /*19f0*/  IMAD.MOV R23, RZ, RZ, -R23 ;  /* 0x000000ffff177224 */ /* 0x000fe400078e0a17 */
[----:B------:R-:W-:Y:S01]  /*1a00*/  @!P1 IMAD.MOV R22, RZ, RZ, -R22 ;  /* 0x000000ffff169224 */ /* 0x000fe200078e0a16 */
[----:B------:R-:W-:Y:S01]  /*1a10*/  ISETP.GT.U32.AND P5, PT, R0, R24, PT ;  /* 0x000000180000720c */ /* 0x000fe20003fa4070 */
[--C-:B------:R-:W-:Y:S01]  /*1a20*/  @!P6 IMAD.IADD R29, R29, 0x1, -R0.reuse ;  /* 0x000000011d1de824 */ /* 0x100fe200078e0a00 */
[----:B------:R-:W-:Y:S01]  /*1a30*/  ISETP.GE.AND P1, PT, R26, RZ, PT ;  /* 0x000000ff1a00720c */ /* 0x000fe20003f26270 */
[C---:B------:R-:W-:Y:S01]  /*1a40*/  IMAD R26, R0.reuse, R23, R31 ;  /* 0x00000017001a7224 */ /* 0x040fe200078e021f */
[----:B------:R-:W-:Y:S01]  /*1a50*/  IABS R25, R28 ;  /* 0x0000001c00197213 */ /* 0x000fe20000000000 */
[----:B------:R-:W-:Y:S01]  /*1a60*/  @!P2 IMAD.IADD R27, R27, 0x1, -R0 ;  /* 0x000000011b1ba824 */ /* 0x000fe200078e0a00 */
[----:B------:R-:W-:-:S02]  /*1a70*/  ISETP.GT.U32.AND P6, PT, R0, R29, PT ;  /* 0x0000001d0000720c */ /* 0x000fc40003fc4070 */
[----:B------:R-:W-:Y:S01]  /*1a80*/  ISETP.GT.U32.AND P2, PT, R0, R26, PT ;  /* 0x0000001a0000720c */ /* 0x000fe20003f44070 */
[----:B------:R-:W-:-:S04]  /*1a90*/  IMAD.HI.U32 R23, R10, R25, RZ ;  /* 0x000000190a177227 */ /* 0x000fc800078e00ff */
[----:B------:R-:W-:Y:S02]  /*1aa0*/  IMAD.MOV R31, RZ, RZ, -R23 ;  /* 0x000000ffff1f7224 */ /* 0x000fe400078e0a17 */
[----:B------:R-:W-:-:S04]  /*1ab0*/  IMAD.HI.U32 R23, R10, R33, RZ ;  /* 0x000000210a177227 */ /* 0x000fc800078e00ff */
[--C-:B------:R-:W-:Y:S01]  /*1ac0*/  @!P5 IMAD.IADD R24, R24, 0x1, -R0.reuse ;  /* 0x000000011818d824 */ /* 0x100fe200078e0a00 */
[----:B------:R-:W-:Y:S01]  /*1ad0*/  ISETP.GE.AND P5, PT, R28, RZ, PT ;  /* 0x000000ff1c00720c */ /* 0x000fe20003fa6270 */
[----:B------:R-:W-:Y:S02]  /*1ae0*/  IMAD.MOV R28, RZ, RZ, -R23 ;  /* 0x000000ffff1c7224 */ /* 0x000fe400078e0a17 */
[----:B------:R-:W-:Y:S01]  /*1af0*/  IMAD R31, R0, R31, R25 ;  /* 0x0000001f001f7224 */ /* 0x000fe200078e0219 */
[----:B------:R-:W-:Y:S01]  /*1b00*/  IABS R25, R34 ;  /* 0x0000002200197213 */ /* 0x000fe20000000000 */
[----:B------:R-:W-:Y:S02]  /*1b10*/  IMAD.MOV.U32 R23, RZ, RZ, R27 ;  /* 0x000000ffff177224 */ /* 0x000fe400078e001b */
[--C-:B------:R-:W-:Y:S01]  /*1b20*/  @!P2 IMAD.IADD R26, R26, 0x1, -R0.reuse ;  /* 0x000000011a1aa824 */ /* 0x100fe200078e0a00 */
[----:B------:R-:W-:Y:S01]  /*1b30*/  ISETP.GE.AND P2, PT, R30, RZ, PT ;  /* 0x000000ff1e00720c */ /* 0x000fe20003f46270 */
[C---:B------:R-:W-:Y:S01]  /*1b40*/  IMAD R28, R0.reuse, R28, R33 ;  /* 0x0000001c001c7224 */ /* 0x040fe200078e0221 */
[----:B------:R-:W-:Y:S01]  /*1b50*/  IADD3 R30, R5, 0x94, RZ ;  /* 0x00000094051e7810 */ /* 0x000fe20007ffe0ff */
[----:B------:R-:W-:Y:S01]  /*1b60*/  @!P6 IMAD.IADD R29, R29, 0x1, -R0 ;  /* 0x000000011d1de824 */ /* 0x000fe200078e0a00 */
[C---:B------:R-:W-:Y:S01]  /*1b70*/  ISETP.GT.U32.AND P6, PT, R0.reuse, R31, PT ;  /* 0x0000001f0000720c */ /* 0x040fe20003fc4070 */
[----:B------:R-:W-:Y:S01]  /*1b80*/  @!P0 IMAD.MOV R23, RZ, RZ, -R23 ;  /* 0x000000ffff178224 */ /* 0x000fe200078e0a17 */
[C---:B------:R-:W-:Y:S01]  /*1b90*/  ISETP.GT.U32.AND P0, PT, R0.reuse, R26, PT ;  /* 0x0000001a0000720c */ /* 0x040fe20003f04070 */
[----:B------:R-:W-:Y:S01]  /*1ba0*/  @!P4 IMAD.MOV R24, RZ, RZ, -R24 ;  /* 0x000000ffff18c224 */ /* 0x000fe200078e0a18 */
[----:B------:R-:W-:Y:S01]  /*1bb0*/  ISETP.GT.U32.AND P4, PT, R0, R28, PT ;  /* 0x0000001c0000720c */ /* 0x000fe20003f84070 */
[----:B------:R-:W-:-:S02]  /*1bc0*/  IMAD.MOV.U32 R33, RZ, RZ, R25 ;  /* 0x000000ffff217224 */ /* 0x000fc400078e0019 */
[----:B------:R-:W-:Y:S02]  /*1bd0*/  IMAD.MOV.U32 R25, RZ, RZ, R29 ;  /* 0x000000ffff197224 */ /* 0x000fe400078e001d */
[----:B------:R-:W-:-:S04]  /*1be0*/  IMAD.HI.U32 R27, R10, R35, RZ ;  /* 0x000000230a1b7227 */ /* 0x000fc800078e00ff */
[--C-:B------:R-:W-:Y:S01]  /*1bf0*/  @!P6 IMAD.IADD R31, R31, 0x1, -R0.reuse ;  /* 0x000000011f1fe824 */ /* 0x100fe200078e0a00 */
[----:B------:R-:W-:Y:S01]  /*1c00*/  ISETP.GE.AND P6, PT, R32, RZ, PT ;  /* 0x000000ff2000720c */ /* 0x000fe20003fc6270 */
[--C-:B------:R-:W-:Y:S01]  /*1c10*/  @!P0 IMAD.IADD R26, R26, 0x1, -R0.reuse ;  /* 0x000000011a1a8824 */ /* 0x100fe200078e0a00 */
[----:B------:R-:W-:Y:S01]  /*1c20*/  IABS R32, R30 ;  /* 0x0000001e00207213 */ /* 0x000fe20000000000 */
[----:B------:R-:W-:Y:S01]  /*1c30*/  @!P4 IMAD.IADD R28, R28, 0x1, -R0 ;  /* 0x000000011c1cc824 */ /* 0x000fe200078e0a00 */
[----:B------:R-:W-:Y:S01]  /*1c40*/  ISETP.GE.AND P4, PT, R30, RZ, PT ;  /* 0x000000ff1e00720c */ /* 0x000fe20003f86270 */
[----:B------:R-:W-:Y:S01]  /*1c50*/  @!P3 IMAD.MOV R25, RZ, RZ, -R25 ;  /* 0x000000ffff19b224 */ /* 0x000fe200078e0a19 */
[C---:B------:R-:W-:Y:S01]  /*1c60*/  ISETP.GT.U32.AND P3, PT, R0.reuse, R31, PT ;  /* 0x0000001f0000720c */ /* 0x040fe20003f64070 */
[----:B------:R-:W-:Y:S01]  /*1c70*/  @!P1 IMAD.MOV R26, RZ, RZ, -R26 ;  /* 0x000000ffff1a9224 */ /* 0x000fe200078e0a1a */
[----:B------:R-:W-:Y:S01]  /*1c80*/  ISETP.GT.U32.AND P1, PT, R0, R28, PT ;  /* 0x0000001c0000720c */ /* 0x000fe20003f24070 */
[----:B------:R-:W-:Y:S01]  /*1c90*/  IMAD.MOV R29, RZ, RZ, -R27 ;  /* 0x000000ffff1d7224 */ /* 0x000fe200078e0a1b */
[----:B------:R-:W-:Y:S01]  /*1ca0*/  ISETP.GE.AND P0, PT, R34, RZ, PT ;  /* 0x000000ff2200720c */ /* 0x000fe20003f06270 */
[----:B------:R-:W-:-:S04]  /*1cb0*/  IMAD.HI.U32 R27, R10, R33, RZ ;  /* 0x000000210a1b7227 */ /* 0x000fc800078e00ff */
[----:B------:R-:W-:Y:S02]  /*1cc0*/  IMAD.MOV R27, RZ, RZ, -R27 ;  /* 0x000000ffff1b7224 */ /* 0x000fe400078e0a1b */
[C---:B------:R-:W-:Y:S02]  /*1cd0*/  IMAD R29, R0.reuse, R29, R35 ;  /* 0x0000001d001d7224 */ /* 0x040fe400078e0223 */
[C---:B------:R-:W-:Y:S02]  /*1ce0*/  IMAD R30, R0.reuse, R27, R33 ;  /* 0x0000001b001e7224 */ /* 0x040fe400078e0221 */
[--C-:B------:R-:W-:Y:S01]  /*1cf0*/  @!P3 IMAD.IADD R31, R31, 0x1, -R0.reuse ;  /* 0x000000011f1fb824 */ /* 0x100fe200078e0a00 */
[----:B------:R-:W-:Y:S01]  /*1d00*/  ISETP.GT.U32.AND P3, PT, R0, R29, PT ;  /* 0x0000001d0000720c */ /* 0x000fe20003f64070 */
[----:B------:R-:W-:Y:S01]  /*1d10*/  @!P1 IMAD.IADD R28, R28, 0x1, -R0 ;  /* 0x000000011c1c9824 */ /* 0x000fe200078e0a00 */
[----:B------:R-:W-:Y:S01]  /*1d20*/  ISETP.GT.U32.AND P1, PT, R0, R30, PT ;  /* 0x0000001e0000720c */ /* 0x000fe20003f24070 */
[----:B------:R-:W-:Y:S01]  /*1d30*/  IMAD.MOV.U32 R33, RZ, RZ, R32 ;  /* 0x000000ffff217224 */ /* 0x000fe200078e0020 */
[----:B------:R-:W-:Y:S01]  /*1d40*/  IADD3 R32, R5, 0x90, RZ ;  /* 0x0000009005207810 */ /* 0x000fe20007ffe0ff */
[----:B------:R-:W-:-:S02]  /*1d50*/  IMAD.MOV.U32 R27, RZ, RZ, R31 ;  /* 0x000000ffff1b7224 */ /* 0x000fc400078e001f */
[----:B------:R-:W-:Y:S01]  /*1d60*/  IMAD.HI.U32 R31, R10, R33, RZ ;  /* 0x000000210a1f7227 */ /* 0x000fe200078e00ff */
[----:B------:R-:W-:-:S03]  /*1d70*/  IABS R35, R32 ;  /* 0x0000002000237213 */ /* 0x000fc60000000000 */
[----:B------:R-:W-:Y:S02]  /*1d80*/  IMAD.MOV R31, RZ, RZ, -R31 ;  /* 0x000000ffff1f7224 */ /* 0x000fe400078e0a1f */
[--C-:B------:R-:W-:Y:S02]  /*1d90*/  @!P3 IMAD.IADD R29, R29, 0x1, -R0.reuse ;  /* 0x000000011d1db824 */ /* 0x100fe400078e0a00 */
[----:B------:R-:W-:Y:S02]  /*1da0*/  @!P1 IMAD.IADD R30, R30, 0x1, -R0 ;  /* 0x000000011e1e9824 */ /* 0x000fe400078e0a00 */
[----:B------:R-:W-:Y:S01]  /*1db0*/  @!P5 IMAD.MOV R27, RZ, RZ, -R27 ;  /* 0x000000ffff1bd224 */ /* 0x000fe200078e0a1b */
[----:B------:R-:W-:Y:S01]  /*1dc0*/  ISETP.GE.AND P5, PT, R32, RZ, PT ;  /* 0x000000ff2000720c */ /* 0x000fe20003fa6270 */
[C---:B------:R-:W-:Y:S01]  /*1dd0*/  IMAD R31, R0.reuse, R31, R33 ;  /* 0x0000001f001f7224 */ /* 0x040fe200078e0221 */
[----:B------:R-:W-:Y:S01]  /*1de0*/  ISETP.GT.U32.AND P3, PT, R0, R29, PT ;  /* 0x0000001d0000720c */ /* 0x000fe20003f64070 */
[----:B------:R-:W-:Y:S01]  /*1df0*/  IMAD.HI.U32 R32, R10, R35, RZ ;  /* 0x000000230a207227 */ /* 0x000fe200078e00ff */
[----:B------:R-:W-:-:S03]  /*1e00*/  ISETP.GT.U32.AND P1, PT, R0, R30, PT ;  /* 0x0000001e0000720c */ /* 0x000fc60003f24070 */
[----:B------:R-:W-:-:S04]  /*1e10*/  IMAD.HI.U32 R33, R10, R37, RZ ;  /* 0x000000250a217227 */ /* 0x000fc800078e00ff */
[----:B------:R-:W-:Y:S01]  /*1e20*/  @!P2 IMAD.MOV R28, RZ, RZ, -R28 ;  /* 0x000000ffff1ca224 */ /* 0x000fe200078e0a1c */
[C---:B------:R-:W-:Y:S01]  /*1e30*/  ISETP.GT.U32.AND P2, PT, R0.reuse, R31, PT ;  /* 0x0000001f0000720c */ /* 0x040fe20003f44070 */
[----:B------:R-:W-:Y:S02]  /*1e40*/  IMAD.MOV R32, RZ, RZ, -R32 ;  /* 0x000000ffff207224 */ /* 0x000fe400078e0a20 */
[----:B------:R-:W-:Y:S02]  /*1e50*/  IMAD.MOV R36, RZ, RZ, -R33 ;  /* 0x000000ffff247224 */ /* 0x000fe400078e0a21 */
[----:B------:R-:W-:Y:S02]  /*1e60*/  IMAD R33, R0, R32, R35 ;  /* 0x0000002000217224 */ /* 0x000fe400078e0223 */
[--C-:B------:R-:W-:Y:S01]  /*1e70*/  @!P3 IMAD.IADD R29, R29, 0x1, -R0.reuse ;  /* 0x000000011d1db824 */ /* 0x100fe200078e0a00 */
[----:B------:R-:W-:Y:S01]  /*1e80*/  ISETP.GE.AND P3, PT, R38, RZ, PT ;  /* 0x000000ff2600720c */ /* 0x000fe20003f66270 */
[----:B------:R-:W-:Y:S01]  /*1e90*/  IMAD R32, R0, R36, R37 ;  /* 0x0000002400207224 */ /* 0x000fe200078e0225 */
[----:B------:R-:W-:Y:S01]  /*1ea0*/  IADD3 R38, R5, 0x84, RZ ;  /* 0x0000008405267810 */ /* 0x000fe20007ffe0ff */
[----:B------:R-:W-:Y:S01]  /*1eb0*/  @!P1 IMAD.IADD R30, R30, 0x1, -R0 ;  /* 0x000000011e1e9824 */ /* 0x000fe200078e0a00 */
[C---:B------:R-:W-:Y:S01]  /*1ec0*/  ISETP.GT.U32.AND P1, PT, R0.reuse, R33, PT ;  /* 0x000000210000720c */ /* 0x040fe20003f24070 */
[----:B------:R-:W-:Y:S01]  /*1ed0*/  @!P6 IMAD.MOV R29, RZ, RZ, -R29 ;  /* 0x000000ffff1de224 */ /* 0x000fe200078e0a1d */
[----:B------:R-:W-:Y:S01]  /*1ee0*/  ISETP.GT.U32.AND P6, PT, R0, R32, PT ;  /* 0x000000200000720c */ /* 0x000fe20003fc4070 */
[----:B------:R-:W-:Y:S01]  /*1ef0*/  IMAD.HI.U32 R34, R10, R39, RZ ;  /* 0x000000270a227227 */ /* 0x000fe200078e00ff */
[----:B------:R-:W-:-:S03]  /*1f00*/  IABS R37, R38 ;  /* 0x0000002600257213 */ /* 0x000fc60000000000 */
[----:B------:R-:W-:Y:S02]  /*1f10*/  @!P2 IMAD.IADD R31, R31, 0x1, -R0 ;  /* 0x000000011f1fa824 */ /* 0x000fe400078e0a00 */
[----:B------:R-:W-:Y:S02]  /*1f20*/  IMAD.MOV R34, RZ, RZ, -R34 ;  /* 0x000000ffff227224 */ /* 0x000fe400078e0a22 */
[----:B------:R-:W-:Y:S01]  /*1f30*/  IMAD.HI.U32 R35, R10, R37, RZ ;  /* 0x000000250a237227 */ /* 0x000fe200078e00ff */
[----:B------:R-:W-:-:S03]  /*1f40*/  ISETP.GT.U32.AND P2, PT, R0, R31, PT ;  /* 0x0000001f0000720c */ /* 0x000fc60003f44070 */
[----:B------:R-:W-:Y:S01]  /*1f50*/  IMAD R34, R0, R34, R39 ;  /* 0x0000002200227224 */ /* 0x000fe200078e0227 */
[----:B------:R-:W-:Y:S01]  /*1f60*/  IABS R39, R42 ;  /* 0x0000002a00277213 */ /* 0x000fe20000000000 */
[--C-:B------:R-:W-:Y:S01]  /*1f70*/  @!P1 IMAD.IADD R33, R33, 0x1, -R0.reuse ;  /* 0x0000000121219824 */ /* 0x100fe200078e0a00 */
[----:B------:R-:W-:Y:S01]  /*1f80*/  ISETP.GE.AND P1, PT, R38, RZ, PT ;  /* 0x000000ff2600720c */ /* 0x000fe20003f26270 */
[----:B------:R-:W-:Y:S02]  /*1f90*/  @!P6 IMAD.IADD R32, R32, 0x1, -R0 ;  /* 0x000000012020e824 */ /* 0x000fe400078e0a00 */
[----:B------:R-:W-:Y:S01]  /*1fa0*/  IMAD.HI.U32 R36, R10, R39, RZ ;  /* 0x000000270a247227 */ /* 0x000fe200078e00ff */
[----:B------:R-:W-:-:S03]  /*1fb0*/  ISETP.GT.U32.AND P6, PT, R0, R33, PT ;  /* 0x000000210000720c */ /* 0x000fc60003fc4070 */
[----:B------:R-:W-:Y:S02]  /*1fc0*/  IMAD.MOV R35, RZ, RZ, -R35 ;  /* 0x000000ffff237224 */ /* 0x000fe400078e0a23 */
[----:B------:R-:W-:Y:S01]  /*1fd0*/  @!P2 IMAD.IADD R31, R31, 0x1, -R0 ;  /* 0x000000011f1fa824 */ /* 0x000fe200078e0a00 */
[C---:B------:R-:W-:Y:S01]  /*1fe0*/  ISETP.GT.U32.AND P2, PT, R0.reuse, R34, PT ;  /* 0x000000220000720c */ /* 0x040fe20003f44070 */
[----:B------:R-:W-:Y:S02]  /*1ff0*/  IMAD.MOV R36, RZ, RZ, -R36 ;  /* 0x000000ffff247224 */ /* 0x000fe400078e0a24 */
[C---:B------:R-:W-:Y:S02]  /*2000*/  IMAD R35, R0.reuse, R35, R37 ;  /* 0x0000002300237224 */ /* 0x040fe400078e0225 */
[----:B------:R-:W-:Y:S01]  /*2010*/  @!P4 IMAD.MOV R31, RZ, RZ, -R31 ;  /* 0x000000ffff1fc224 */ /* 0x000fe200078e0a1f */
[C---:B------:R-:W-:Y:S01]  /*2020*/  ISETP.GT.U32.AND P4, PT, R0.reuse, R32, PT ;  /* 0x000000200000720c */ /* 0x040fe20003f84070 */
[C---:B------:R-:W-:Y:S01]  /*2030*/  IMAD R36, R0.reuse, R36, R39 ;  /* 0x0000002400247224 */ /* 0x040fe200078e0227 */
[----:B------:R-:W-:Y:S01]  /*2040*/  IABS R39, R44 ;  /* 0x0000002c00277213 */ /* 0x000fe20000000000 */
[----:B------:R-:W-:Y:S01]  /*2050*/  @!P6 IMAD.IADD R33, R33, 0x1, -R0 ;  /* 0x000000012121e824 */ /* 0x000fe200078e0a00 */
[----:B------:R-:W-:Y:S01]  /*2060*/  ISETP.GT.U32.AND P6, PT, R0, R35, PT ;  /* 0x000000230000720c */ /* 0x000fe20003fc4070 */
[----:B------:R-:W-:-:S04]  /*2070*/  IMAD.HI.U32 R38, R10, R41, RZ ;  /* 0x000000290a267227 */ /* 0x000fc800078e00ff */
[----:B------:R-:W-:-:S04]  /*2080*/  IMAD.HI.U32 R37, R10, R39, RZ ;  /* 0x000000270a257227 */ /* 0x000fc800078e00ff */
[----:B------:R-:W-:Y:S02]  /*2090*/  IMAD.MOV R37, RZ, RZ, -R37 ;  /* 0x000000ffff257224 */ /* 0x000fe400078e0a25 */
[--C-:B------:R-:W-:Y:S01]  /*20a0*/  @!P4 IMAD.IADD R32, R32, 0x1, -R0.reuse ;  /* 0x000000012020c824 */ /* 0x100fe200078e0a00 */
[C---:B------:R-:W-:Y:S01]  /*20b0*/  ISETP.GT.U32.AND P4, PT, R0.reuse, R36, PT ;  /* 0x000000240000720c */ /* 0x040fe20003f84070 */
[C---:B------:R-:W-:Y:S02]  /*20c0*/  IMAD R37, R0.reuse, R37, R39 ;  /* 0x0000002500257224 */ /* 0x040fe400078e0227 */
[----:B------:R-:W-:Y:S02]  /*20d0*/  @!P6 IMAD.IADD R35, R35, 0x1, -R0 ;  /* 0x000000012323e824 */ /* 0x000fe400078e0a00 */
[----:B------:R-:W-:Y:S01]  /*20e0*/  @!P0 IMAD.MOV R30, RZ, RZ, -R30 ;  /* 0x000000ffff1e8224 */ /* 0x000fe200078e0a1e */
[----:B------:R-:W-:Y:S01]  /*20f0*/  ISETP.GT.U32.AND P6, PT, R0, R37, PT ;  /* 0x000000250000720c */ /* 0x000fe20003fc4070 */
[----:B------:R-:W-:Y:S01]  /*2100*/  IMAD.MOV R38, RZ, RZ, -R38 ;  /* 0x000000ffff267224 */ /* 0x000fe200078e0a26 */
[----:B------:R-:W-:Y:S01]  /*2110*/  ISETP.GE.AND P0, PT, R40, RZ, PT ;  /* 0x000000ff2800720c */ /* 0x000fe20003f06270 */
[----:B------:R-:W-:Y:S01]  /*2120*/  @!P5 IMAD.MOV R33, RZ, RZ, -R33 ;  /* 0x000000ffff21d224 */ /* 0x000fe200078e0a21 */
[----:B------:R-:W-:Y:S01]  /*2130*/  IABS R40, R48 ;  /* 0x0000003000287213 */ /* 0x000fe20000000000 */
[C---:B------:R-:W-:Y:S01]  /*2140*/  IMAD R38, R0.reuse, R38, R41 ;  /* 0x0000002600267224 */ /* 0x040fe200078e0229 */
[----:B------:R-:W-:Y:S01]  /*2150*/  ISETP.GT.U32.AND P5, PT, R0, R35, PT ;  /* 0x000000230000720c */ /* 0x000fe20003fa4070 */
[----:B------:R-:W-:Y:S01]  /*2160*/  @!P4 IMAD.IADD R36, R36, 0x1, -R0 ;  /* 0x000000012424c824 */ /* 0x000fe200078e0a00 */
[----:B------:R-:W-:Y:S01]  /*2170*/  ISETP.GE.AND P4, PT, R44, RZ, PT ;  /* 0x000000ff2c00720c */ /* 0x000fe20003f86270 */
[----:B------:R-:W-:Y:S01]  /*2180*/  IMAD.HI.U32 R39, R10, R43, RZ ;  /* 0x0000002b0a277227 */ /* 0x000fe200078e00ff */
[----:B------:R-:W-:-:S03]  /*2190*/  IADD3 R44, R5, 0x6c, RZ ;  /* 0x0000006c052c7810 */ /* 0x000fc60007ffe0ff */
[----:B------:R-:W-:Y:S02]  /*21a0*/  IMAD.MOV.U32 R41, RZ, RZ, R40 ;  /* 0x000000ffff297224 */ /* 0x000fe400078e0028 */
[--C-:B------:R-:W-:Y:S01]  /*21b0*/  @!P6 IMAD.IADD R37, R37, 0x1, -R0.reuse ;  /* 0x000000012525e824 */ /* 0x100fe200078e0a00 */
[----:B------:R-:W-:Y:S01]  /*21c0*/  ISETP.GT.U32.AND P6, PT, R0, R36, PT ;  /* 0x000000240000720c */ /* 0x000fe20003fc4070 */
[----:B------:R-:W-:Y:S02]  /*21d0*/  @!P2 IMAD.IADD R34, R34, 0x1, -R0 ;  /* 0x000000012222a824 */ /* 0x000fe400078e0a00 */
[----:B------:R-:W-:Y:S02]  /*21e0*/  IMAD.MOV R39, RZ, RZ, -R39 ;  /* 0x000000ffff277224 */ /* 0x000fe400078e0a27 */
[----:B------:R-:W-:Y:S01]  /*21f0*/  IMAD.HI.U32 R40, R10, R41, RZ ;  /* 0x000000290a287227 */ /* 0x000fe200078e00ff */
[----:B------:R-:W-:-:S03]  /*2200*/  ISETP.GT.U32.AND P2, PT, R0, R34, PT ;  /* 0x000000220000720c */ /* 0x000fc60003f44070 */
[C---:B------:R-:W-:Y:S01]  /*2210*/  IMAD R39, R0.reuse, R39, R43 ;  /* 0x0000002700277224 */ /* 0x040fe200078e022b */
[----:B------:R-:W-:Y:S01]  /*2220*/  IABS R43, R44 ;  /* 0x0000002c002b7213 */ /* 0x000fe20000000000 */
[----:B------:R-:W-:Y:S02]  /*2230*/  IMAD.MOV R40, RZ, RZ, -R40 ;  /* 0x000000ffff287224 */ /* 0x000fe400078e0a28 */
[--C-:B------:R-:W-:Y:S01]  /*2240*/  @!P5 IMAD.IADD R35, R35, 0x1, -R0.reuse ;  /* 0x000000012323d824 */ /* 0x100fe200078e0a00 */
[C---:B------:R-:W-:Y:S01]  /*2250*/  ISETP.GT.U32.AND P5, PT, R0.reuse, R39, PT ;  /* 0x000000270000720c */ /* 0x040fe20003fa4070 */
[----:B------:R-:W-:Y:S02]  /*2260*/  IMAD R40, R0, R40, R41 ;  /* 0x0000002800287224 */ /* 0x000fe400078e0229 */
[--C-:B------:R-:W-:Y:S02]  /*2270*/  @!P6 IMAD.IADD R36, R36, 0x1, -R0.reuse ;  /* 0x000000012424e824 */ /* 0x100fe400078e0a00 */
[----:B------:R-:W-:Y:S01]  /*2280*/  @!P2 IMAD.IADD R34, R34, 0x1, -R0 ;  /* 0x000000012222a824 */ /* 0x000fe200078e0a00 */
[C---:B------:R-:W-:Y:S01]  /*2290*/  ISETP.GT.U32.AND P6, PT, R0.reuse, R40, PT ;  /* 0x000000280000720c */ /* 0x040fe20003fc4070 */
[----:B------:R-:W-:Y:S01]  /*22a0*/  @!P3 IMAD.MOV R32, RZ, RZ, -R32 ;  /* 0x000000ffff20b224 */ /* 0x000fe200078e0a20 */
[C---:B------:R-:W-:Y:S01]  /*22b0*/  ISETP.GT.U32.AND P3, PT, R0.reuse, R37, PT ;  /* 0x000000250000720c */ /* 0x040fe20003f64070 */
[----:B------:R-:W-:Y:S01]  /*22c0*/  @!P0 IMAD.MOV R34, RZ, RZ, -R34 ;  /* 0x000000ffff228224 */ /* 0x000fe200078e0a22 */
[----:B------:R-:W-:Y:S01]  /*22d0*/  ISETP.GT.U32.AND P0, PT, R0, R38, PT ;  /* 0x000000260000720c */ /* 0x000fe20003f04070 */
[----:B------:R-:W-:Y:S01]  /*22e0*/  IMAD.HI.U32 R41, R10, R43, RZ ;  /* 0x0000002b0a297227 */ /* 0x000fe200078e00ff */
[----:B------:R-:W-:-:S03]  /*22f0*/  ISETP.GE.AND P2, PT, R42, RZ, PT ;  /* 0x000000ff2a00720c */ /* 0x000fc60003f46270 */
[--C-:B------:R-:W-:Y:S02]  /*2300*/  @!P5 IMAD.IADD R39, R39, 0x1, -R0.reuse ;  /* 0x000000012727d824 */ /* 0x100fe400078e0a00 */
[----:B------:R-:W-:Y:S02]  /*2310*/  IMAD.MOV R42, RZ, RZ, -R41 ;  /* 0x000000ffff2a7224 */ /* 0x000fe400078e0a29 */
[----:B------:R-:W-:Y:S01]  /*2320*/  @!P6 IMAD.IADD R40, R40, 0x1, -R0 ;  /* 0x000000012828e824 */ /* 0x000fe200078e0a00 */
[----:B------:R-:W-:Y:S01]  /*2330*/  ISETP.GT.U32.AND P6, PT, R0, R39, PT ;  /* 0x000000270000720c */ /* 0x000fe20003fc4070 */
[----:B------:R-:W-:-:S04]  /*2340*/  IMAD.HI.U32 R41, R10, R45, RZ ;  /* 0x0000002d0a297227 */ /* 0x000fc800078e00ff */
[--C-:B------:R-:W-:Y:S01]  /*2350*/  @!P3 IMAD.IADD R37, R37, 0x1, -R0.reuse ;  /* 0x000000012525b824 */ /* 0x100fe200078e0a00 */
[----:B------:R-:W-:Y:S01]  /*2360*/  ISETP.GE.AND P3, PT, R46, RZ, PT ;  /* 0x000000ff2e00720c */ /* 0x000fe20003f66270 */
[----:B------:R-:W-:Y:S01]  /*2370*/  IMAD R42, R0, R42, R43 ;  /* 0x0000002a002a7224 */ /* 0x000fe200078e022b */
[----:B------:R-:W-:Y:S01]  /*2380*/  IADD3 R46, R5, 0x64, RZ ;  /* 0x00000064052e7810 */ /* 0x000fe20007ffe0ff */
[----:B------:R-:W-:Y:S02]  /*2390*/  IMAD.MOV R41, RZ, RZ, -R41 ;  /* 0x000000ffff297224 */ /* 0x000fe400078e0a29 */
[--C-:B------:R-:W-:Y:S01]  /*23a0*/  @!P0 IMAD.IADD R38, R38, 0x1, -R0.reuse ;  /* 0x0000000126268824 */ /* 0x100fe200078e0a00 */
[----:B------:R-:W-:Y:S01]  /*23b0*/  IABS R43, R46 ;  /* 0x0000002e002b7213 */ /* 0x000fe20000000000 */
[C---:B------:R-:W-:Y:S01]  /*23c0*/  IMAD R41, R0.reuse, R41, R45 ;  /* 0x0000002900297224 */ /* 0x040fe200078e022d */
[----:B------:R-:W-:Y:S01]  /*23d0*/  ISETP.GE.AND P0, PT, R47, RZ, PT ;  /* 0x000000ff2f00720c */ /* 0x000fe20003f06270 */
[----:B------:R-:W-:Y:S01]  /*23e0*/  @!P4 IMAD.MOV R37, RZ, RZ, -R37 ;  /* 0x000000ffff25c224 */ /* 0x000fe200078e0a25 */
[C---:B------:R-:W-:Y:S01]  /*23f0*/  ISETP.GT.U32.AND P4, PT, R0.reuse, R42, PT ;  /* 0x0000002a0000720c */ /* 0x040fe20003f84070 */
[----:B------:R-:W-:Y:S01]  /*2400*/  @!P6 IMAD.IADD R39, R39, 0x1, -R0 ;  /* 0x000000012727e824 */ /* 0x000fe200078e0a00 */
[C---:B------:R-:W-:Y:S01]  /*2410*/  ISETP.GT.U32.AND P5, PT, R0.reuse, R38, PT ;  /* 0x000000260000720c */ /* 0x040fe20003fa4070 */
[----:B------:R-:W-:Y:S01]  /*2420*/  @!P2 IMAD.MOV R36, RZ, RZ, -R36 ;  /* 0x000000ffff24a224 */ /* 0x000fe200078e0a24 */
[----:B------:R-:W-:Y:S01]  /*2430*/  ISETP.GT.U32.AND P6, PT, R0, R41, PT ;  /* 0x000000290000720c */ /* 0x000fe20003fc4070 */
[----:B------:R-:W-:Y:S01]  /*2440*/  IMAD.MOV.U32 R45, RZ, RZ, R43 ;  /* 0x000000ffff2d7224 */ /* 0x000fe200078e002b */
[----:B------:R-:W-:Y:S01]  /*2450*/  ISETP.GE.AND P2, PT, R48, RZ, PT ;  /* 0x000000ff3000720c */ /* 0x000fe20003f46270 */
[----:B------:R-:W-:Y:S01]  /*2460*/  @!P1 IMAD.MOV R35, RZ, RZ, -R35 ;  /* 0x000000ffff239224 */ /* 0x000fe200078e0a23 */
[----:B------:R-:W-:Y:S01]  /*2470*/  IADD3 R48, R5, 0x60, RZ ;  /* 0x0000006005307810 */ /* 0x000fe20007ffe0ff */
[----:B------:R-:W-:Y:S01]  /*2480*/  IMAD.HI.U32 R43, R10, R45, RZ ;  /* 0x0000002d0a2b7227 */ /* 0x000fe200078e00ff */
[----:B------:R-:W-:-:S02]  /*2490*/  ISETP.GT.U32.AND P1, PT, R0, R40, PT ;  /* 0x000000280000720c */ /* 0x000fc40003f24070 */
[----:B------:R-:W-:Y:S01]  /*24a0*/  IABS R47, R48 ;  /* 0x00000030002f7213 */ /* 0x000fe20000000000 */
[--C-:B------:R-:W-:Y:S01]  /*24b0*/  @!P4 IMAD.IADD R42, R42, 0x1, -R0.reuse ;  /* 0x000000012a2ac824 */ /* 0x100fe200078e0a00 */
[----:B------:R-:W-:Y:S01]  /*24c0*/  ISETP.GE.AND P4, PT, R46, RZ, PT ;  /* 0x000000ff2e00720c */ /* 0x000fe20003f86270 */
[--C-:B------:R-:W-:Y:S01]  /*24d0*/  @!P5 IMAD.IADD R38, R38, 0x1, -R0.reuse ;  /* 0x000000012626d824 */ /* 0x100fe200078e0a00 */
[----:B------:R-:W-:Y:S01]  /*24e0*/  ISETP.GE.AND P5, PT, R44, RZ, PT ;  /* 0x000000ff2c00720c */ /* 0x000fe20003fa6270 */
[----:B------:R-:W-:Y:S01]  /*24f0*/  @!P6 IMAD.IADD R41, R41, 0x1, -R0 ;  /* 0x000000012929e824 */ /* 0x000fe200078e0a00 */
[----:B------:R-:W-:Y:S01]  /*2500*/  ISETP.GT.U32.AND P6, PT, R0, R42, PT ;  /* 0x0000002a0000720c */ /* 0x000fe20003fc4070 */
[----:B------:R-:W-:Y:S01]  /*2510*/  IMAD.MOV R43, RZ, RZ, -R43 ;  /* 0x000000ffff2b7224 */ /* 0x000fe200078e0a2b */
[----:B------:R-:W-:Y:S01]  /*2520*/  IADD3 R46, R5, 0x58, RZ ;  /* 0x00000058052e7810 */ /* 0x000fe20007ffe0ff */
[----:B------:R-:W-:-:S04]  /*2530*/  IMAD.HI.U32 R44, R10, R47, RZ ;  /* 0x0000002f0a2c7227 */ /* 0x000fc800078e00ff */
[----:B------:R-:W-:Y:S02]  /*2540*/  IMAD R43, R0, R43, R45 ;  /* 0x0000002b002b7224 */ /* 0x000fe400078e022d */
[----:B------:R-:W-:Y:S02]  /*2550*/  IMAD.MOV R44, RZ, RZ, -R44 ;  /* 0x000000ffff2c7224 */ /* 0x000fe400078e0a2c */
[----:B------:R-:W-:Y:S01]  /*2560*/  @!P1 IMAD.IADD R40, R40, 0x1, -R0 ;  /* 0x0000000128289824 */ /* 0x000fe200078e0a00 */
[----:B------:R-:W-:Y:S01]  /*2570*/  ISETP.GE.AND P1, PT, R49, RZ, PT ;  /* 0x000000ff3100720c */ /* 0x000fe20003f26270 */
[----:B------:R-:W-:Y:S01]  /*2580*/  @!P3 IMAD.MOV R38, RZ, RZ, -R38 ;  /* 0x000000ffff26b224 */ /* 0x000fe200078e0a26 */
[----:B------:R-:W-:Y:S01]  /*2590*/  IABS R49, R50 ;  /* 0x0000003200317213 */ /* 0x000fe20000000000 */
[----:B------:R-:W-:Y:S01]  /*25a0*/  @!P0 IMAD.MOV R39, RZ, RZ, -R39 ;  /* 0x000000ffff278224 */ /* 0x000fe200078e0a27 */
[C---:B------:R-:W-:Y:S01]  /*25b0*/  ISETP.GT.U32.AND P3, PT, R0.reuse, R41, PT ;  /* 0x000000290000720c */ /* 0x040fe20003f64070 */
[C---:B------:R-:W-:Y:S01]  /*25c0*/  IMAD R44, R0.reuse, R44, R47 ;  /* 0x0000002c002c7224 */ /* 0x040fe200078e022f */
[----:B------:R-:W-:Y:S01]  /*25d0*/  ISETP.GT.U32.AND P0, PT, R0, R43, PT ;  /* 0x0000002b0000720c */ /* 0x000fe20003f04070 */
[----:B------:R-:W-:Y:S01]  /*25e0*/  @!P6 IMAD.IADD R42, R42, 0x1, -R0 ;  /* 0x000000012a2ae824 */ /* 0x000fe200078e0a00 */
[----:B------:R-:W-:Y:S01]  /*25f0*/  IABS R47, R46 ;  /* 0x0000002e002f7213 */ /* 0x000fe20000000000 */
[----:B------:R-:W-:Y:S01]  /*2600*/  IMAD.HI.U32 R45, R10, R49, RZ ;  /* 0x000000310a2d7227 */ /* 0x000fe200078e00ff */
[----:B------:R-:W-:-:S03]  /*2610*/  ISETP.GT.U32.AND P6, PT, R0, R44, PT ;  /* 0x0000002c0000720c */ /* 0x000fc60003fc4070 */
[----:B------:R-:W-:Y:S02]  /*2620*/  IMAD.MOV R45, RZ, RZ, -R45 ;  /* 0x000000ffff2d7224 */ /* 0x000fe400078e0a2d */
[----:B------:R-:W-:Y:S02]  /*2630*/  @!P5 IMAD.MOV R42, RZ, RZ, -R42 ;  /* 0x000000ffff2ad224 */ /* 0x000fe400078e0a2a */
[--C-:B------:R-:W-:Y:S01]  /*2640*/  @!P3 IMAD.IADD R41, R41, 0x1, -R0.reuse ;  /* 0x000000012929b824 */ /* 0x100fe200078e0a00 */
[----:B------:R-:W-:Y:S01]  /*2650*/  ISETP.GE.AND P3, PT, R50, RZ, PT ;  /* 0x000000ff3200720c */ /* 0x000fe20003f66270 */
        /* <DEDUP_REMOVED lines=9> */
[----:B------:R-:W-:-:S02]  /*26f0*/  IABS R49, R50 ;  /* 0x0000003200317213 */ /* 0x000fc40000000000 */
[----:B------:R-:W-:Y:S01]  /*2700*/  ISETP.GT.U32.AND P5, PT, R0, R44, PT ;  /* 0x0000002c0000720c */ /* 0x000fe20003fa4070 */
[----:B------:R-:W-:Y:S02]  /*2710*/  IMAD.MOV R46, RZ, RZ, -R46 ;  /* 0x000000ffff2e7224 */ /* 0x000fe400078e0a2e */
[----:B------:R-:W-:Y:S01]  /*2720*/  @!P2 IMAD.MOV R40, RZ, RZ, -R40 ;  /* 0x000000ffff28a224 */ /* 0x000fe200078e0a28 */
[----:B------:R-:W-:Y:S01]  /*2730*/  ISETP.GE.AND P2, PT, R48, RZ, PT ;  /* 0x000000ff3000720c */ /* 0x000fe20003f46270 */
[C---:B------:R-:W-:Y:S02]  /*2740*/  IMAD R46, R0.reuse, R46, R47 ;  /* 0x0000002e002e7224 */ /* 0x040fe400078e022f */
[--C-:B------:R-:W-:Y:S02]  /*2750*/  @!P6 IMAD.IADD R43, R43, 0x1, -R0.reuse ;  /* 0x000000012b2be824 */ /* 0x100fe400078e0a00 */
[----:B------:R-:W-:Y:S01]  /*2760*/  @!P1 IMAD.IADD R45, R45, 0x1, -R0 ;  /* 0x000000012d2d9824 */ /* 0x000fe200078e0a00 */
[----:B------:R-:W-:Y:S01]  /*2770*/  ISETP.GT.U32.AND P6, PT, R0, R46, PT ;  /* 0x0000002e0000720c */ /* 0x000fe20003fc4070 */
[----:B------:R-:W-:Y:S01]  /*2780*/  IMAD.HI.U32 R47, R10, R49, RZ ;  /* 0x000000310a2f7227 */ /* 0x000fe200078e00ff */
[----:B------:R-:W-:-:S02]  /*2790*/  ISETP.GE.AND P1, PT, R52, RZ, PT ;  /* 0x000000ff3400720c */ /* 0x000fc40003f26270 */
[----:B------:R-:W0:Y:S01]  /*27a0*/  I2F.RP R52, R95 ;  /* 0x0000005f00347306 */ /* 0x000e220000209400 */
[----:B------:R-:W-:Y:S01]  /*27b0*/  @!P4 IMAD.MOV R43, RZ, RZ, -R43 ;  /* 0x000000ffff2bc224 */ /* 0x000fe200078e0a2b */
[----:B------:R-:W-:Y:S01]  /*27c0*/  ISETP.GT.U32.AND P4, PT, R0, R45, PT ;  /* 0x0000002d0000720c */ /* 0x000fe20003f84070 */
[----:B------:R-:W-:-:S04]  /*27d0*/  IMAD.HI.U32 R48, R10, R51, RZ ;  /* 0x000000330a307227 */ /* 0x000fc800078e00ff */
[----:B------:R-:W-:Y:S02]  /*27e0*/  IMAD.MOV R47, RZ, RZ, -R47 ;  /* 0x000000ffff2f7224 */ /* 0x000fe400078e0a2f */
[----:B------:R-:W-:Y:S01]  /*27f0*/  @!P5 IMAD.IADD R44, R44, 0x1, -R0 ;  /* 0x000000012c2cd824 */ /* 0x000fe200078e0a00 */
[----:B------:R-:W-:Y:S01]  /*2800*/  ISETP.GE.AND P5, PT, R50, RZ, PT ;  /* 0x000000ff3200720c */ /* 0x000fe20003fa6270 */
[----:B------:R-:W-:Y:S01]  /*2810*/  IMAD.MOV R48, RZ, RZ, -R48 ;  /* 0x000000ffff307224 */ /* 0x000fe200078e0a30 */
[----:B------:R-:W-:Y:S01]  /*2820*/  IABS R50, R56 ;  /* 0x0000003800327213 */ /* 0x000fe20000000000 */
[C---:B------:R-:W-:Y:S02]  /*2830*/  IMAD R47, R0.reuse, R47, R49 ;  /* 0x0000002f002f7224 */ /* 0x040fe400078e0231 */
        /* <DEDUP_REMOVED lines=8> */
[----:B------:R-:W-:Y:S01]  /*28c0*/  IMAD.HI.U32 R49, R10, R53, RZ ;  /* 0x000000350a317227 */ /* 0x000fe200078e00ff */
[----:B------:R-:W-:Y:S01]  /*28d0*/  ISETP.GT.U32.AND P6, PT, R0, R46, PT ;  /* 0x0000002e0000720c */ /* 0x000fe20003fc4070 */
[----:B0-----:R0:W1:Y:S02]  /*28e0*/  MUFU.RCP R57, R52 ;  /* 0x0000003400397308 */ /* 0x0010640000001000 */
[----:B------:R-:W-:-:S02]  /*28f0*/  IMAD.MOV R49, RZ, RZ, -R49 ;  /* 0x000000ffff317224 */ /* 0x000fc400078e0a31 */
[----:B------:R-:W-:Y:S02]  /*2900*/  @!P3 IMAD.MOV R45, RZ, RZ, -R45 ;  /* 0x000000ffff2db224 */ /* 0x000fe400078e0a2d */
[----:B------:R-:W-:Y:S01]  /*2910*/  @!P2 IMAD.IADD R47, R47, 0x1, -R0 ;  /* 0x000000012f2fa824 */ /* 0x000fe200078e0a00 */
[----:B------:R-:W-:Y:S01]  /*2920*/  ISETP.GE.AND P2, PT, R54, RZ, PT ;  /* 0x000000ff3600720c */ /* 0x000fe20003f46270 */
[----:B------:R-:W-:Y:S01]  /*2930*/  IMAD R49, R0, R49, R53 ;  /* 0x0000003100317224 */ /* 0x000fe200078e0235 */
[----:B0-----:R-:W-:Y:S01]  /*2940*/  IADD3 R52, R5, 0x3c, RZ ;  /* 0x0000003c05347810 */ /* 0x001fe20007ffe0ff */
[----:B------:R-:W-:Y:S02]  /*2950*/  IMAD.MOV.U32 R53, RZ, RZ, R50 ;  /* 0x000000ffff357224 */ /* 0x000fe400078e0032 */
[----:B------:R-:W-:Y:S01]  /*2960*/  @!P4 IMAD.IADD R48, R48, 0x1, -R0 ;  /* 0x000000013030c824 */ /* 0x000fe200078e0a00 */
[----:B------:R-:W-:Y:S01]  /*2970*/  ISETP.GT.U32.AND P4, PT, R0, R47, PT ;  /* 0x0000002f0000720c */ /* 0x000fe20003f84070 */
[----:B------:R-:W-:Y:S01]  /*2980*/  IMAD.HI.U32 R50, R10, R53, RZ ;  /* 0x000000350a327227 */ /* 0x000fe200078e00ff */
[----:B-1----:R-:W-:-:S03]  /*2990*/  IADD3 R57, R57, 0xffffffe, RZ ;  /* 0x0ffffffe39397810 */ /* 0x002fc60007ffe0ff */
[----:B------:R-:W-:Y:S01]  /*29a0*/  @!P6 IMAD.IADD R46, R46, 0x1, -R0 ;  /* 0x000000012e2ee824 */ /* 0x000fe200078e0a00 */
[C---:B------:R-:W-:Y:S01]  /*29b0*/  ISETP.GT.U32.AND P6, PT, R0.reuse, R49, PT ;  /* 0x000000310000720c */ /* 0x040fe20003fc4070 */
[----:B------:R-:W-:Y:S01]  /*29c0*/  IMAD.MOV R54, RZ, RZ, -R50 ;  /* 0x000000ffff367224 */ /* 0x000fe200078e0a32 */
[----:B------:R-:W-:Y:S01]  /*29d0*/  ISETP.GT.U32.AND P3, PT, R0, R48, PT ;  /* 0x000000300000720c */ /* 0x000fe20003f64070 */
[----:B------:R-:W-:-:S04]  /*29e0*/  IMAD.HI.U32 R50, R10, R55, RZ ;  /* 0x000000370a327227 */ /* 0x000fc800078e00ff */
[C---:B------:R-:W-:Y:S01]  /*29f0*/  IMAD R53, R0.reuse, R54, R53 ;  /* 0x0000003600357224 */ /* 0x040fe200078e0235 */
[----:B------:R-:W-:Y:S01]  /*2a00*/  IADD3 R54, R5, 0x38, RZ ;  /* 0x0000003805367810 */ /* 0x000fe20007ffe0ff */
[----:B------:R-:W-:Y:S02]  /*2a10*/  @!P4 IMAD.IADD R47, R47, 0x1, -R0 ;  /* 0x000000012f2fc824 */ /* 0x000fe400078e0a00 */
[----:B------:R-:W-:Y:S01]  /*2a20*/  IMAD.MOV R50, RZ, RZ, -R50 ;  /* 0x000000ffff327224 */ /* 0x000fe200078e0a32 */
[C---:B------:R-:W-:Y:S01]  /*2a30*/  ISETP.GT.U32.AND P4, PT, R0.reuse, R53, PT ;  /* 0x000000350000720c */ /* 0x040fe20003f84070 */
[----:B------:R-:W-:Y:S01]  /*2a40*/  @!P6 IMAD.IADD R49, R49, 0x1, -R0 ;  /* 0x000000013131e824 */ /* 0x000fe200078e0a00 */
[----:B------:R-:W-:Y:S01]  /*2a50*/  IABS R61, R54 ;  /* 0x00000036003d7213 */ /* 0x000fe20000000000 */
[C---:B------:R-:W-:Y:S01]  /*2a60*/  IMAD R55, R0.reuse, R50, R55 ;  /* 0x0000003200377224 */ /* 0x040fe200078e0237 */
[----:B------:R-:W-:Y:S01]  /*2a70*/  IADD3 R50, R5, 0x40, RZ ;  /* 0x0000004005327810 */ /* 0x000fe20007ffe0ff */
[----:B------:R-:W-:Y:S01]  /*2a80*/  @!P0 IMAD.MOV R46, RZ, RZ, -R46 ;  /* 0x000000ffff2e8224 */ /* 0x000fe200078e0a2e */
[----:B------:R-:W-:Y:S01]  /*2a90*/  ISETP.GT.U32.AND P6, PT, R0, R49, PT ;  /* 0x000000310000720c */ /* 0x000fe20003fc4070 */
[----:B------:R-:W-:Y:S01]  /*2aa0*/  @!P3 IMAD.IADD R48, R48, 0x1, -R0 ;  /* 0x000000013030b824 */ /* 0x000fe200078e0a00 */
[----:B------:R-:W-:Y:S01]  /*2ab0*/  IABS R59, R50 ;  /* 0x00000032003b7213 */ /* 0x000fe20000000000 */
[----:B------:R-:W-:Y:S01]  /*2ac0*/  @!P5 IMAD.MOV R47, RZ, RZ, -R47 ;  /* 0x000000ffff2fd224 */ /* 0x000fe200078e0a2f */
[----:B------:R-:W-:Y:S01]  /*2ad0*/  ISETP.GE.AND P0, PT, R56, RZ, PT ;  /* 0x000000ff3800720c */ /* 0x000fe20003f06270 */
[----:B------:R-:W-:Y:S01]  /*2ae0*/  @!P1 IMAD.MOV R48, RZ, RZ, -R48 ;  /* 0x000000ffff309224 */ /* 0x000fe200078e0a30 */
[----:B------:R-:W-:Y:S01]  /*2af0*/  ISETP.GE.AND P3, PT, R51, RZ, PT ;  /* 0x000000ff3300720c */ /* 0x000fe20003f66270 */
[----:B------:R-:W-:Y:S01]  /*2b00*/  @!P4 IMAD.IADD R53, R53, 0x1, -R0 ;  /* 0x000000013535c824 */ /* 0x000fe200078e0a00 */
[----:B------:R0:W1:Y:S01]  /*2b10*/  F2I.FTZ.U32.TRUNC.NTZ R51, R57 ;  /* 0x0000003900337305 */ /* 0x000062000021f000 */
[----:B------:R-:W-:-:S02]  /*2b20*/  ISETP.GE.AND P5, PT, R52, RZ, PT ;  /* 0x000000ff3400720c */ /* 0x000fc40003fa6270 */
[----:B------:R-:W-:Y:S02]  /*2b30*/  IABS R52, R52 ;  /* 0x0000003400347213 */ /* 0x000fe40000000000 */
[----:B------:R-:W-:Y:S01]  /*2b40*/  ISETP.GT.U32.AND P4, PT, R0, R53, PT ;  /* 0x000000350000720c */ /* 0x000fe20003f84070 */
[----:B------:R-:W-:Y:S01]  /*2b50*/  @!P6 IMAD.IADD R49, R49, 0x1, -R0 ;  /* 0x000000013131e824 */ /* 0x000fe200078e0a00 */
[----:B------:R-:W-:Y:S01]  /*2b60*/  ISETP.GE.AND P6, PT, R50, RZ, PT ;  /* 0x000000ff3200720c */ /* 0x000fe20003fc6270 */
[----:B------:R-:W-:Y:S01]  /*2b70*/  IMAD.HI.U32 R50, R10, R59, RZ ;  /* 0x0000003b0a327227 */ /* 0x000fe200078e00ff */
[----:B------:R-:W-:Y:S02]  /*2b80*/  IADD3 R56, R5, 0x34, RZ ;  /* 0x0000003405387810 */ /* 0x000fe40007ffe0ff */
[----:B------:R-:W-:Y:S01]  /*2b90*/  ISETP.GE.AND P1, PT, R54, RZ, PT ;  /* 0x000000ff3600720c */ /* 0x000fe20003f26270 */
[----:B------:R-:W-:Y:S01]  /*2ba0*/  IMAD.MOV R50, RZ, RZ, -R50 ;  /* 0x000000ffff327224 */ /* 0x000fe200078e0a32 */
[----:B------:R-:W-:Y:S01]  /*2bb0*/  IABS R63, R56 ;  /* 0x00000038003f7213 */ /* 0x000fe20000000000 */
[----:B------:R-:W-:Y:S01]  /*2bc0*/  @!P2 IMAD.MOV R49, RZ, RZ, -R49 ;  /* 0x000000ffff31a224 */ /* 0x000fe200078e0a31 */
[----:B------:R-:W-:Y:S01]  /*2bd0*/  ISETP.GE.AND P2, PT, R56, RZ, PT ;  /* 0x000000ff3800720c */ /* 0x000fe20003f46270 */
[----:B0-----:R-:W-:-:S02]  /*2be0*/  IMAD R57, R0, R50, R59 ;  /* 0x0000003200397224 */ /* 0x001fc400078e023b */
[----:B------:R-:W-:Y:S01]  /*2bf0*/  @!P4 IMAD.IADD R53, R53, 0x1, -R0 ;  /* 0x000000013535c824 */ /* 0x000fe200078e0a00 */
[C---:B------:R-:W-:Y:S01]  /*2c00*/  ISETP.GT.U32.AND P4, PT, R0.reuse, R55, PT ;  /* 0x000000370000720c */ /* 0x040fe20003f84070 */
[----:B------:R-:W-:Y:S02]  /*2c10*/  IMAD.MOV.U32 R59, RZ, RZ, R52 ;  /* 0x000000ffff3b7224 */ /* 0x000fe400078e0034 */
[----:B------:R-:W-:Y:S01]  /*2c20*/  @!P0 IMAD.MOV R53, RZ, RZ, -R53 ;  /* 0x000000ffff358224 */ /* 0x000fe200078e0a35 */
[----:B------:R-:W-:Y:S01]  /*2c30*/  ISETP.GT.U32.AND P0, PT, R0, R57, PT ;  /* 0x000000390000720c */ /* 0x000fe20003f04070 */
[----:B------:R-:W-:-:S04]  /*2c40*/  IMAD.HI.U32 R50, R10, R59, RZ ;  /* 0x0000003b0a327227 */ /* 0x000fc800078e00ff */
[--C-:B-1----:R-:W-:Y:S02]  /*2c50*/  IMAD.MOV R54, RZ, RZ, -R51.reuse ;  /* 0x000000ffff367224 */ /* 0x102fe400078e0a33 */
[----:B------:R-:W-:Y:S02]  /*2c60*/  IMAD.MOV R56, RZ, RZ, -R50 ;  /* 0x000000ffff387224 */ /* 0x000fe400078e0a32 */
[----:B------:R-:W-:Y:S02]  /*2c70*/  IMAD R65, R54, R95, RZ ;  /* 0x0000005f36417224 */ /* 0x000fe400078e02ff */
[----:B------:R-:W-:Y:S02]  /*2c80*/  IMAD.MOV.U32 R50, RZ, RZ, RZ ;  /* 0x000000ffff327224 */ /* 0x000fe400078e00ff */
[----:B------:R-:W-:Y:S02]  /*2c90*/  @!P0 IMAD.IADD R57, R57, 0x1, -R0 ;  /* 0x0000000139398824 */ /* 0x000fe400078e0a00 */
[----:B------:R-:W-:Y:S01]  /*2ca0*/  IMAD.HI.U32 R60, R51, R65, R50 ;  /* 0x00000041333c7227 */ /* 0x000fe200078e0032 */
[----:B------:R-:W-:-:S02]  /*2cb0*/  IADD3 R50, R5, 0x30, RZ ;  /* 0x0000003005327810 */ /* 0x000fc40007ffe0ff */
[C---:B------:R-:W-:Y:S01]  /*2cc0*/  ISETP.GT.U32.AND P0, PT, R0.reuse, R57, PT ;  /* 0x000000390000720c */ /* 0x040fe20003f04070 */
[----:B------:R-:W-:Y:S01]  /*2cd0*/  IMAD R51, R0, R56, R59 ;  /* 0x0000003800337224 */ /* 0x000fe200078e023b */
[----:B------:R-:W-:Y:S01]  /*2ce0*/  IABS R65, R50 ;  /* 0x0000003200417213 */ /* 0x000fe20000000000 */
[----:B------:R-:W-:-:S04]  /*2cf0*/  IMAD.HI.U32 R52, R10, R61, RZ ;  /* 0x0000003d0a347227 */ /* 0x000fc800078e00ff */
[----:B------:R-:W-:Y:S02]  /*2d00*/  IMAD.MOV R52, RZ, RZ, -R52 ;  /* 0x000000ffff347224 */ /* 0x000fe400078e0a34 */
[--C-:B------:R-:W-:Y:S02]  /*2d10*/  @!P4 IMAD.IADD R55, R55, 0x1, -R0.reuse ;  /* 0x000000013737c824 */ /* 0x100fe400078e0a00 */
[C---:B------:R-:W-:Y:S02]  /*2d20*/  IMAD R61, R0.reuse, R52, R61 ;  /* 0x00000034003d7224 */ /* 0x040fe400078e023d */
[----:B------:R-:W-:Y:S01]  /*2d30*/  @!P0 IMAD.IADD R57, R57, 0x1, -R0 ;  /* 0x0000000139398824 */ /* 0x000fe200078e0a00 */
[----:B------:R-:W-:Y:S01]  /*2d40*/  ISETP.GT.U32.AND P0, PT, R0, R51, PT ;  /* 0x000000330000720c */ /* 0x000fe20003f04070 */
[----:B------:R-:W-:Y:S01]  /*2d50*/  IMAD.HI.U32 R54, R10, R63, RZ ;  /* 0x0000003f0a367227 */ /* 0x000fe200078e00ff */
[----:B------:R-:W-:-:S03]  /*2d60*/  ISETP.GT.U32.AND P4, PT, R0, R55, PT ;  /* 0x000000370000720c */ /* 0x000fc60003f84070 */
[----:B------:R-:W-:Y:S02]  /*2d70*/  IMAD.MOV R54, RZ, RZ, -R54 ;  /* 0x000000ffff367224 */ /* 0x000fe400078e0a36 */
[----:B------:R-:W-:-:S04]  /*2d80*/  IMAD.HI.U32 R52, R10, R67, RZ ;  /* 0x000000430a347227 */ /* 0x000fc800078e00ff */
[----:B------:R-:W-:Y:S02]  /*2d90*/  IMAD R63, R0, R54, R63 ;  /* 0x00000036003f7224 */ /* 0x000fe400078e023f */
[--C-:B------:R-:W-:Y:S02]  /*2da0*/  @!P0 IMAD.IADD R51, R51, 0x1, -R0.reuse ;  /* 0x0000000133338824 */ /* 0x100fe400078e0a00 */
[----:B------:R-:W-:Y:S01]  /*2db0*/  @!P4 IMAD.IADD R55, R55, 0x1, -R0 ;  /* 0x000000013737c824 */ /* 0x000fe200078e0a00 */
[----:B------:R-:W-:Y:S01]  /*2dc0*/  ISETP.GE.AND P4, PT, R50, RZ, PT ;  /* 0x000000ff3200720c */ /* 0x000fe20003f86270 */
[----:B------:R-:W-:Y:S01]  /*2dd0*/  IMAD.HI.U32 R50, R10, R65, RZ ;  /* 0x000000410a327227 */ /* 0x000fe200078e00ff */
[----:B------:R-:W-:-:S03]  /*2de0*/  ISETP.GT.U32.AND P0, PT, R0, R51, PT ;  /* 0x000000330000720c */ /* 0x000fc60003f04070 */
[----:B------:R-:W-:Y:S02]  /*2df0*/  @!P3 IMAD.MOV R55, RZ, RZ, -R55 ;  /* 0x000000ffff37b224 */ /* 0x000fe400078e0a37 */
[----:B------:R-:W-:Y:S02]  /*2e00*/  IMAD.MOV R58, RZ, RZ, -R50 ;  /* 0x000000ffff3a7224 */ /* 0x000fe400078e0a32 */
[----:B------:R-:W-:-:S04]  /*2e10*/  IMAD.HI.U32 R50, R10, R69, RZ ;  /* 0x000000450a327227 */ /* 0x000fc800078e00ff */
[----:B------:R-:W-:Y:S02]  /*2e20*/  IMAD.MOV R50, RZ, RZ, -R50 ;  /* 0x000000ffff327224 */ /* 0x000fe400078e0a32 */
[----:B------:R-:W-:Y:S01]  /*2e30*/  @!P0 IMAD.IADD R51, R51, 0x1, -R0 ;  /* 0x0000000133338824 */ /* 0x000fe200078e0a00 */
[C---:B------:R-:W-:Y:S01]  /*2e40*/  ISETP.GT.U32.AND P0, PT, R0.reuse, R61, PT ;  /* 0x0000003d0000720c */ /* 0x040fe20003f04070 */
[----:B------:R-:W-:Y:S02]  /*2e50*/  IMAD R69, R0, R50, R69 ;  /* 0x0000003200457224 */ /* 0x000fe400078e0245 */
[----:B------:R-:W-:Y:S02]  /*2e60*/  IMAD.MOV R52, RZ, RZ, -R52 ;  /* 0x000000ffff347224 */ /* 0x000fe400078e0a34 */
[----:B------:R-:W-:-:S04]  /*2e70*/  IMAD.HI.U32 R54, R10, R71, RZ ;  /* 0x000000470a367227 */ /* 0x000fc800078e00ff */
[C---:B------:R-:W-:Y:S02]  /*2e80*/  IMAD R65, R0.reuse, R58, R65 ;  /* 0x0000003a00417224 */ /* 0x040fe400078e0241 */
[C---:B------:R-:W-:Y:S02]  /*2e90*/  IMAD R67, R0.reuse, R52, R67 ;  /* 0x0000003400437224 */ /* 0x040fe400078e0243 */
[----:B------:R-:W-:Y:S01]  /*2ea0*/  @!P0 IMAD.IADD R61, R61, 0x1, -R0 ;  /* 0x000000013d3d8824 */ /* 0x000fe200078e0a00 */
[C---:B------:R-:W-:Y:S01]  /*2eb0*/  ISETP.GT.U32.AND P0, PT, R0.reuse, R63, PT ;  /* 0x0000003f0000720c */ /* 0x040fe20003f04070 */
[----:B------:R-:W-:Y:S02]  /*2ec0*/  IMAD.MOV.U32 R59, RZ, RZ, R51 ;  /* 0x000000ffff3b7224 */ /* 0x000fe400078e0033 */
[----:B------:R-:W-:Y:S01]  /*2ed0*/  IMAD.MOV R54, RZ, RZ, -R54 ;  /* 0x000000ffff367224 */ /* 0x000fe200078e0a36 */
[C---:B------:R-:W-:Y:S01]  /*2ee0*/  ISETP.GT.U32.AND P3, PT, R0.reuse, R61, PT ;  /* 0x0000003d0000720c */ /* 0x040fe20003f64070 */
[----:B------:R-:W-:Y:S01]  /*2ef0*/  @!P6 IMAD.MOV R57, RZ, RZ, -R57 ;  /* 0x000000ffff39e224 */ /* 0x000fe200078e0a39 */
[C---:B------:R-:W-:Y:S01]  /*2f00*/  ISETP.GT.U32.AND P6, PT, R0.reuse, R65, PT ;  /* 0x000000410000720c */ /* 0x040fe20003fc4070 */
[----:B------:R-:W-:Y:S01]  /*2f10*/  @!P5 IMAD.MOV R59, RZ, RZ, -R59 ;  /* 0x000000ffff3bd224 */ /* 0x000fe200078e0a3b */
[----:B------:R-:W-:Y:S01]  /*2f20*/  ISETP.GT.U32.AND P5, PT, R0, R67, PT ;  /* 0x000000430000720c */ /* 0x000fe20003fa4070 */
[----:B------:R-:W-:-:S04]  /*2f30*/  IMAD.HI.U32 R56, R10, R73, RZ ;  /* 0x000000490a387227 */ /* 0x000fc800078e00ff */
[--C-:B------:R-:W-:Y:S02]  /*2f40*/  @!P0 IMAD.IADD R63, R63, 0x1, -R0.reuse ;  /* 0x000000013f3f8824 */ /* 0x100fe400078e0a00 */
[C---:B------:R-:W-:Y:S02]  /*2f50*/  IMAD R71, R0.reuse, R54, R71 ;  /* 0x0000003600477224 */ /* 0x040fe400078e0247 */
[----:B------:R-:W-:Y:S01]  /*2f60*/  @!P3 IMAD.IADD R61, R61, 0x1, -R0 ;  /* 0x000000013d3db824 */ /* 0x000fe200078e0a00 */
[----:B------:R-:W-:Y:S01]  /*2f70*/  ISETP.GT.U32.AND P0, PT, R0, R63, PT ;  /* 0x0000003f0000720c */ /* 0x000fe20003f04070 */
[----:B------:R-:W-:Y:S01]  /*2f80*/  IMAD.HI.U32 R50, R10, R75, RZ ;  /* 0x0000004b0a327227 */ /* 0x000fe200078e00ff */
[----:B------:R-:W-:-:S03]  /*2f90*/  ISETP.GT.U32.AND P3, PT, R0, R69, PT ;  /* 0x000000450000720c */ /* 0x000fc60003f64070 */
[----:B------:R-:W-:Y:S02]  /*2fa0*/  IMAD.MOV R56, RZ, RZ, -R56 ;  /* 0x000000ffff387224 */ /* 0x000fe400078e0a38 */
[----:B------:R-:W-:Y:S02]  /*2fb0*/  IMAD.MOV R50, RZ, RZ, -R50 ;  /* 0x000000ffff327224 */ /* 0x000fe400078e0a32 */
[C---:B------:R-:W-:Y:S02]  /*2fc0*/  IMAD R73, R0.reuse, R56, R73 ;  /* 0x0000003800497224 */ /* 0x040fe400078e0249 */
[C---:B------:R-:W-:Y:S02]  /*2fd0*/  IMAD R75, R0.reuse, R50, R75 ;  /* 0x00000032004b7224 */ /* 0x040fe400078e024b */
[--C-:B------:R-:W-:Y:S01]  /*2fe0*/  @!P0 IMAD.IADD R63, R63, 0x1, -R0.reuse ;  /* 0x000000013f3f8824 */ /* 0x100fe200078e0a00 */
[----:B------:R-:W-:Y:S01]  /*2ff0*/  ISETP.GT.U32.AND P0, PT, R0, R71, PT ;  /* 0x000000470000720c */ /* 0x000fe20003f04070 */
[----:B------:R-:W-:-:S02]  /*3000*/  @!P3 IMAD.IADD R69, R69, 0x1, -R0 ;  /* 0x000000014545b824 */ /* 0x000fc400078e0a00 */
[----:B------:R-:W-:Y:S02]  /*3010*/  @!P1 IMAD.MOV R61, RZ, RZ, -R61 ;  /* 0x000000ffff3d9224 */ /* 0x000fe400078e0a3d */
[----:B------:R-:W-:Y:S01]  /*3020*/  IMAD.HI.U32 R56, R10, R81, RZ ;  /* 0x000000510a387227 */ /* 0x000fe200078e00ff */
[----:B------:R-:W-:-:S03]  /*3030*/  ISETP.GT.U32.AND P1, PT, R0, R69, PT ;  /* 0x000000450000720c */ /* 0x000fc60003f24070 */
[--C-:B------:R-:W-:Y:S01]  /*3040*/  @!P6 IMAD.IADD R65, R65, 0x1, -R0.reuse ;  /* 0x000000014141e824 */ /* 0x100fe200078e0a00 */
[C---:B------:R-:W-:Y:S01]  /*3050*/  ISETP.GT.U32.AND P6, PT, R0.reuse, R73, PT ;  /* 0x000000490000720c */ /* 0x040fe20003fc4070 */
[----:B------:R-:W-:Y:S01]  /*3060*/  @!P5 IMAD.IADD R67, R67, 0x1, -R0 ;  /* 0x000000014343d824 */ /* 0x000fe200078e0a00 */
[----:B------:R-:W-:Y:S01]  /*3070*/  ISETP.GT.U32.AND P5, PT, R0, R75, PT ;  /* 0x0000004b0000720c */ /* 0x000fe20003fa4070 */
[----:B------:R-:W-:Y:S01]  /*3080*/  IMAD.HI.U32 R52, R10, R77, RZ ;  /* 0x0000004d0a347227 */ /* 0x000fe200078e00ff */
[----:B------:R-:W-:-:S03]  /*3090*/  ISETP.GT.U32.AND P3, PT, R0, R65, PT ;  /* 0x000000410000720c */ /* 0x000fc60003f64070 */
[----:B------:R-:W-:-:S04]  /*30a0*/  IMAD.HI.U32 R54, R10, R79, RZ ;  /* 0x0000004f0a367227 */ /* 0x000fc800078e00ff */
[----:B------:R-:W-:Y:S02]  /*30b0*/  IMAD.MOV R56, RZ, RZ, -R56 ;  /* 0x000000ffff387224 */ /* 0x000fe400078e0a38 */
[----:B------:R-:W-:Y:S02]  /*30c0*/  IMAD.MOV R52, RZ, RZ, -R52 ;  /* 0x000000ffff347224 */ /* 0x000fe400078e0a34 */
[----:B------:R-:W-:Y:S02]  /*30d0*/  IMAD.MOV R54, RZ, RZ, -R54 ;  /* 0x000000ffff367224 */ /* 0x000fe400078e0a36 */
[C---:B------:R-:W-:Y:S02]  /*30e0*/  IMAD R81, R0.reuse, R56, R81 ;  /* 0x0000003800517224 */ /* 0x040fe400078e0251 */
[--C-:B------:R-:W-:Y:S01]  /*30f0*/  @!P0 IMAD.IADD R71, R71, 0x1, -R0.reuse ;  /* 0x0000000147478824 */ /* 0x100fe200078e0a00 */
[C---:B------:R-:W-:Y:S01]  /*3100*/  ISETP.GT.U32.AND P0, PT, R0.reuse, R67, PT ;  /* 0x000000430000720c */ /* 0x040fe20003f04070 */
[C---:B------:R-:W-:Y:S01]  /*3110*/  IMAD R77, R0.reuse, R52, R77 ;  /* 0x00000034004d7224 */ /* 0x040fe200078e024d */
[C---:B------:R-:W-:Y:S01]  /*3120*/  IADD3 R52, R5.reuse, 0x8, RZ ;  /* 0x0000000805347810 */ /* 0x040fe20007ffe0ff */
[C---:B------:R-:W-:Y:S01]  /*3130*/  IMAD R79, R0.reuse, R54, R79 ;  /* 0x00000036004f7224 */ /* 0x040fe200078e024f */
[----:B------:R-:W-:Y:S01]  /*3140*/  IADD3 R54, R5, 0x4, RZ ;  /* 0x0000000405367810 */ /* 0x000fe20007ffe0ff */
[--C-:B------:R-:W-:Y:S01]  /*3150*/  @!P1 IMAD.IADD R69, R69, 0x1, -R0.reuse ;  /* 0x0000000145459824 */ /* 0x100fe200078e0a00 */
[C---:B------:R-:W-:Y:S01]  /*3160*/  ISETP.GT.U32.AND P1, PT, R0.reuse, R81, PT ;  /* 0x000000510000720c */ /* 0x040fe20003f24070 */
[--C-:B------:R-:W-:Y:S01]  /*3170*/  @!P6 IMAD.IADD R73, R73, 0x1, -R0.reuse ;  /* 0x000000014949e824 */ /* 0x100fe200078e0a00 */
[----:B------:R-:W-:Y:S01]  /*3180*/  IABS R85, R52 ;  /* 0x0000003400557213 */ /* 0x000fe20000000000 */
[--C-:B------:R-:W-:Y:S01]  /*3190*/  @!P5 IMAD.IADD R75, R75, 0x1, -R0.reuse ;  /* 0x000000014b4bd824 */ /* 0x100fe200078e0a00 */
[----:B------:R-:W-:Y:S01]  /*31a0*/  IABS R87, R54 ;  /* 0x0000003600577213 */ /* 0x000fe20000000000 */
[----:B------:R-:W-:Y:S01]  /*31b0*/  @!P3 IMAD.IADD R65, R65, 0x1, -R0 ;  /* 0x000000014141b824 */ /* 0x000fe200078e0a00 */
[C---:B------:R-:W-:Y:S01]  /*31c0*/  ISETP.GT.U32.AND P3, PT, R0.reuse, R77, PT ;  /* 0x0000004d0000720c */ /* 0x040fe20003f64070 */
[----:B------:R-:W-:Y:S01]  /*31d0*/  @!P2 IMAD.MOV R63, RZ, RZ, -R63 ;  /* 0x000000ffff3fa224 */ /* 0x000fe200078e0a3f */
[----:B------:R-:W-:Y:S01]  /*31e0*/  ISETP.GT.U32.AND P6, PT, R0, R71, PT ;  /* 0x000000470000720c */ /* 0x000fe20003fc4070 */
[----:B------:R-:W-:Y:S01]  /*31f0*/  IMAD.HI.U32 R58, R10, R83, RZ ;  /* 0x000000530a3a7227 */ /* 0x000fe200078e00ff */
[----:B------:R-:W-:-:S02]  /*3200*/  ISETP.GT.U32.AND P5, PT, R0, R73, PT ;  /* 0x000000490000720c */ /* 0x000fc40003fa4070 */
[----:B------:R-:W-:Y:S01]  /*3210*/  ISETP.GT.U32.AND P2, PT, R0, R75, PT ;  /* 0x0000004b0000720c */ /* 0x000fe20003f44070 */
[----:B------:R-:W-:-:S04]  /*3220*/  IMAD.HI.U32 R50, R10, R85, RZ ;  /* 0x000000550a327227 */ /* 0x000fc800078e00ff */
[----:B------:R-:W-:-:S04]  /*3230*/  IMAD.HI.U32 R51, R10, R87, RZ ;  /* 0x000000570a337227 */ /* 0x000fc800078e00ff */
[----:B------:R-:W-:-:S04]  /*3240*/  IMAD.HI.U32 R10, R10, R89, RZ ;  /* 0x000000590a0a7227 */ /* 0x000fc800078e00ff */
[----:B------:R-:W-:Y:S01]  /*3250*/  @!P0 IMAD.IADD R67, R67, 0x1, -R0 ;  /* 0x0000000143438824 */ /* 0x000fe200078e0a00 */
[----:B------:R-:W-:Y:S01]  /*3260*/  ISETP.GT.U32.AND P0, PT, R0, R79, PT ;  /* 0x0000004f0000720c */ /* 0x000fe20003f04070 */
[----:B------:R-:W-:Y:S02]  /*3270*/  IMAD.MOV R58, RZ, RZ, -R58 ;  /* 0x000000ffff3a7224 */ /* 0x000fe400078e0a3a */
[----:B------:R-:W-:Y:S02]  /*3280*/  IMAD.MOV R50, RZ, RZ, -R50 ;  /* 0x000000ffff327224 */ /* 0x000fe400078e0a32 */
[----:B------:R-:W-:Y:S02]  /*3290*/  IMAD.MOV R10, RZ, RZ, -R10 ;  /* 0x000000ffff0a7224 */ /* 0x000fe400078e0a0a */
[----:B------:R-:W-:Y:S01]  /*32a0*/  @!P1 IMAD.IADD R81, R81, 0x1, -R0 ;  /* 0x0000000151519824 */ /* 0x000fe200078e0a00 */
[----:B------:R-:W-:Y:S01]  /*32b0*/  ISETP.GE.AND P1, PT, R64, RZ, PT ;  /* 0x000000ff4000720c */ /* 0x000fe20003f26270 */
[----:B------:R-:W-:-:S02]  /*32c0*/  IMAD.MOV R51, RZ, RZ, -R51 ;  /* 0x000000ffff337224 */ /* 0x000fc400078e0a33 */
[C---:B------:R-:W-:Y:S02]  /*32d0*/  IMAD R83, R0.reuse, R58, R83 ;  /* 0x0000003a00537224 */ /* 0x040fe400078e0253 */
[C---:B------:R-:W-:Y:S02]  /*32e0*/  IMAD R85, R0.reuse, R50, R85 ;  /* 0x0000003200557224 */ /* 0x040fe400078e0255 */
[C---:B------:R-:W-:Y:S01]  /*32f0*/  IMAD R89, R0.reuse, R10, R89 ;  /* 0x0000000a00597224 */ /* 0x040fe200078e0259 */
[----:B------:R-:W-:Y:S01]  /*3300*/  IABS R10, R120 ;  /* 0x00000078000a7213 */ /* 0x000fe20000000000 */
[----:B------:R-:W-:Y:S01]  /*3310*/  IMAD R87, R0, R51, R87 ;  /* 0x0000003300577224 */ /* 0x000fe200078e0257 */
[----:B------:R-:W-:Y:S01]  /*3320*/  SHF.R.S32.HI R51, RZ, 0x1f, R2 ;  /* 0x0000001fff337819 */ /* 0x000fe20000011402 */
[--C-:B------:R-:W-:Y:S01]  /*3330*/  @!P3 IMAD.IADD R77, R77, 0x1, -R0.reuse ;  /* 0x000000014d4db824 */ /* 0x100fe200078e0a00 */
[----:B------:R-:W-:Y:S01]  /*3340*/  ISETP.GE.AND P3, PT, R62, RZ, PT ;  /* 0x000000ff3e00720c */ /* 0x000fe20003f66270 */
[--C-:B------:R-:W-:Y:S01]  /*3350*/  @!P6 IMAD.IADD R71, R71, 0x1, -R0.reuse ;  /* 0x000000014747e824 */ /* 0x100fe200078e0a00 */
[C---:B------:R-:W-:Y:S01]  /*3360*/  ISETP.GT.U32.AND P6, PT, R0.reuse, R83, PT ;  /* 0x000000530000720c */ /* 0x040fe20003fc4070 */
[--C-:B------:R-:W-:Y:S01]  /*3370*/  @!P5 IMAD.IADD R73, R73, 0x1, -R0.reuse ;  /* 0x000000014949d824 */ /* 0x100fe200078e0a00 */
[C---:B------:R-:W-:Y:S01]  /*3380*/  ISETP.GT.U32.AND P5, PT, R0.reuse, R89, PT ;  /* 0x000000590000720c */ /* 0x040fe20003fa4070 */
[--C-:B------:R-:W-:Y:S01]  /*3390*/  @!P2 IMAD.IADD R75, R75, 0x1, -R0.reuse ;  /* 0x000000014b4ba824 */ /* 0x100fe200078e0a00 */
[C---:B------:R-:W-:Y:S01]  /*33a0*/  ISETP.GT.U32.AND P2, PT, R0.reuse, R85, PT ;  /* 0x000000550000720c */ /* 0x040fe20003f44070 */
[----:B------:R-:W-:Y:S01]  /*33b0*/  @!P0 IMAD.IADD R79, R79, 0x1, -R0 ;  /* 0x000000014f4f8824 */ /* 0x000fe200078e0a00 */
[C---:B------:R-:W-:Y:S01]  /*33c0*/  ISETP.GT.U32.AND P0, PT, R0.reuse, R87, PT ;  /* 0x000000570000720c */ /* 0x040fe20003f04070 */
[----:B------:R-:W-:Y:S01]  /*33d0*/  @!P1 IMAD.MOV R69, RZ, RZ, -R69 ;  /* 0x000000ffff459224 */ /* 0x000fe200078e0a45 */
[----:B------:R-:W-:Y:S01]  /*33e0*/  ISETP.GT.U32.AND P1, PT, R0, R81, PT ;  /* 0x000000510000720c */ /* 0x000fe20003f24070 */
[----:B------:R-:W-:Y:S01]  /*33f0*/  IMAD.HI.U32 R60, R60, R10, RZ ;  /* 0x0000000a3c3c7227 */ /* 0x000fe200078e00ff */
[----:B------:R-:W-:-:S03]  /*3400*/  LEA.HI R51, R51, R2, RZ, 0x6 ;  /* 0x0000000233337211 */ /* 0x000fc600078f30ff */
[----:B------:R-:W-:Y:S01]  /*3410*/  @!P3 IMAD.MOV R67, RZ, RZ, -R67 ;  /* 0x000000ffff43b224 */ /* 0x000fe200078e0a43 */
[----:B------:R-:W-:Y:S01]  /*3420*/  ISETP.GT.U32.AND P3, PT, R0, R79, PT ;  /* 0x0000004f0000720c */ /* 0x000fe20003f64070 */
[--C-:B------:R-:W-:Y:S01]  /*3430*/  @!P6 IMAD.IADD R83, R83, 0x1, -R0.reuse ;  /* 0x000000015353e824 */ /* 0x100fe200078e0a00 */
[----:B------:R-:W-:Y:S01]  /*3440*/  ISETP.GE.AND P6, PT, R66, RZ, PT ;  /* 0x000000ff4200720c */ /* 0x000fe20003fc6270 */
[--C-:B------:R-:W-:Y:S01]  /*3450*/  @!P5 IMAD.IADD R89, R89, 0x1, -R0.reuse ;  /* 0x000000015959d824 */ /* 0x100fe200078e0a00 */
[----:B------:R-:W-:Y:S01]  /*3460*/  ISETP.GE.AND P5, PT, R68, RZ, PT ;  /* 0x000000ff4400720c */ /* 0x000fe20003fa6270 */
[--C-:B------:R-:W-:Y:S01]  /*3470*/  @!P2 IMAD.IADD R85, R85, 0x1, -R0.reuse ;  /* 0x000000015555a824 */ /* 0x100fe200078e0a00 */
[----:B------:R-:W-:Y:S01]  /*3480*/  ISETP.GE.AND P2, PT, R70, RZ, PT ;  /* 0x000000ff4600720c */ /* 0x000fe20003f46270 */
[----:B------:R-:W-:Y:S01]  /*3490*/  @!P0 IMAD.IADD R87, R87, 0x1, -R0 ;  /* 0x0000000157578824 */ /* 0x000fe200078e0a00 */
[----:B------:R-:W-:Y:S01]  /*34a0*/  ISETP.GT.U32.AND P0, PT, R0, R77, PT ;  /* 0x0000004d0000720c */ /* 0x000fe20003f04070 */
[----:B------:R-:W-:Y:S01]  /*34b0*/  IMAD.MOV R60, RZ, RZ, -R60 ;  /* 0x000000ffff3c7224 */ /* 0x000fe200078e0a3c */
[----:B------:R-:W-:Y:S01]  /*34c0*/  SHF.R.S32.HI R211, RZ, 0x6, R51 ;  /* 0x00000006ffd37819 */ /* 0x000fe20000011433 */
[----:B------:R-:W-:Y:S01]  /*34d0*/  @!P1 IMAD.IADD R81, R81, 0x1, -R0 ;  /* 0x0000000151519824 */ /* 0x000fe200078e0a00 */
[----:B------:R-:W-:Y:S01]  /*34e0*/  ISETP.GE.AND P1, PT, R72, RZ, PT ;  /* 0x000000ff4800720c */ /* 0x000fe20003f26270 */
[----:B------:R-:W-:-:S02]  /*34f0*/  IMAD R10, R95, R60, R10 ;  /* 0x0000003c5f0a7224 */ /* 0x000fc400078e020a */
[--C-:B------:R-:W-:Y:S02]  /*3500*/  @!P3 IMAD.IADD R79, R79, 0x1, -R0.reuse ;  /* 0x000000014f4fb824 */ /* 0x100fe400078e0a00 */
[----:B------:R-:W-:Y:S01]  /*3510*/  @!P4 IMAD.MOV R65, RZ, RZ, -R65 ;  /* 0x000000ffff41c224 */ /* 0x000fe200078e0a41 */
[----:B------:R-:W-:Y:S01]  /*3520*/  ISETP.GT.U32.AND P3, PT, R95, R10, PT ;  /* 0x0000000a5f00720c */ /* 0x000fe20003f64070 */
[----:B------:R-:W-:Y:S01]  /*3530*/  @!P6 IMAD.MOV R71, RZ, RZ, -R71 ;  /* 0x000000ffff47e224 */ /* 0x000fe200078e0a47 */
[C---:B------:R-:W-:Y:S01]  /*3540*/  ISETP.GT.U32.AND P4, PT, R0.reuse, R83, PT ;  /* 0x000000530000720c */ /* 0x040fe20003f84070 */
[----:B------:R-:W-:Y:S01]  /*3550*/  @!P5 IMAD.MOV R73, RZ, RZ, -R73 ;  /* 0x000000ffff49d224 */ /* 0x000fe200078e0a49 */
[C---:B------:R-:W-:Y:S01]  /*3560*/  ISETP.GT.U32.AND P5, PT, R0.reuse, R89, PT ;  /* 0x000000590000720c */ /* 0x040fe20003fa4070 */
[----:B------:R-:W-:Y:S01]  /*3570*/  @!P2 IMAD.MOV R75, RZ, RZ, -R75 ;  /* 0x000000ffff4ba224 */ /* 0x000fe200078e0a4b */
[C---:B------:R-:W-:Y:S01]  /*3580*/  ISETP.GT.U32.AND P2, PT, R0.reuse, R85, PT ;  /* 0x000000550000720c */ /* 0x040fe20003f44070 */
[----:B------:R-:W-:Y:S01]  /*3590*/  @!P0 IMAD.IADD R77, R77, 0x1, -R0 ;  /* 0x000000014d4d8824 */ /* 0x000fe200078e0a00 */
[----:B------:R-:W-:-:S02]  /*35a0*/  ISETP.GT.U32.AND P6, PT, R0, R87, PT ;  /* 0x000000570000720c */ /* 0x000fc40003fc4070 */
[----:B------:R-:W-:Y:S01]  /*35b0*/  ISETP.GE.AND P0, PT, R5, RZ, PT ;  /* 0x000000ff0500720c */ /* 0x000fe20003f06270 */
[----:B------:R-:W-:Y:S01]  /*35c0*/  @!P1 IMAD.MOV R77, RZ, RZ, -R77 ;  /* 0x000000ffff4d9224 */ /* 0x000fe200078e0a4d */
[----:B------:R-:W-:Y:S01]  /*35d0*/  ISETP.GE.AND P1, PT, R54, RZ, PT ;  /* 0x000000ff3600720c */ /* 0x000fe20003f26270 */
[----:B------:R-:W-:Y:S01]  /*35e0*/  @!P3 IMAD.IADD R10, R10, 0x1, -R95 ;  /* 0x000000010a0ab824 */ /* 0x000fe200078e0a5f */
[----:B------:R-:W-:Y:S01]  /*35f0*/  LOP3.LUT R5, R195, 0x7, RZ, 0xc0, !PT ;  /* 0x00000007c3057812 */ /* 0x000fe200078ec0ff */
[--C-:B------:R-:W-:Y:S01]  /*3600*/  @!P4 IMAD.IADD R83, R83, 0x1, -R0.reuse ;  /* 0x000000015353c824 */ /* 0x100fe200078e0a00 */
[----:B------:R-:W-:Y:S01]  /*3610*/  ISETP.GE.AND P4, PT, R74, RZ, PT ;  /* 0x000000ff4a00720c */ /* 0x000fe20003f86270 */
[--C-:B------:R-:W-:Y:S01]  /*3620*/  @!P5 IMAD.IADD R89, R89, 0x1, -R0.reuse ;  /* 0x000000015959d824 */ /* 0x100fe200078e0a00 */
[----:B------:R-:W-:Y:S01]  /*3630*/  ISETP.GT.U32.AND P3, PT, R95, R10, PT ;  /* 0x0000000a5f00720c */ /* 0x000fe20003f64070 */
[--C-:B------:R-:W-:Y:S01]  /*3640*/  @!P2 IMAD.IADD R85, R85, 0x1, -R0.reuse ;  /* 0x000000015555a824 */ /* 0x100fe200078e0a00 */
[----:B------:R-:W-:Y:S01]  /*3650*/  ISETP.GE.AND P5, PT, R76, RZ, PT ;  /* 0x000000ff4c00720c */ /* 0x000fe20003fa6270 */
[----:B------:R-:W-:Y:S01]  /*3660*/  @!P6 IMAD.IADD R87, R87, 0x1, -R0 ;  /* 0x000000015757e824 */ /* 0x000fe200078e0a00 */
[----:B------:R-:W-:Y:S01]  /*3670*/  ISETP.GE.AND P2, PT, R78, RZ, PT ;  /* 0x000000ff4e00720c */ /* 0x000fe20003f46270 */
[C---:B------:R-:W-:Y:S01]  /*3680*/  IMAD.SHL.U32 R0, R195.reuse, 0x8, RZ ;  /* 0x00000008c3007824 */ /* 0x040fe200078e00ff */
[----:B------:R-:W-:Y:S01]  /*3690*/  ISETP.GE.AND P6, PT, R52, RZ, PT ;  /* 0x000000ff3400720c */ /* 0x000fe20003fc6270 */
[----:B------:R-:W-:Y:S01]  /*36a0*/  @!P1 IMAD.MOV R87, RZ, RZ, -R87 ;  /* 0x000000ffff579224 */ /* 0x000fe200078e0a57 */
[----:B------:R-:W-:Y:S01]  /*36b0*/  ISETP.GE.AND P1, PT, R120, RZ, PT ;  /* 0x000000ff7800720c */ /* 0x000fe20003f26270 */
[----:B------:R-:W-:Y:S01]  /*36c0*/  @!P0 IMAD.MOV R89, RZ, RZ, -R89 ;  /* 0x000000ffff598224 */ /* 0x000fe200078e0a59 */
[----:B------:R-:W-:Y:S01]  /*36d0*/  LOP3.LUT R2, R0, 0x30, RZ, 0xc0, !PT ;  /* 0x0000003000027812 */ /* 0x000fe200078ec0ff */
[----:B------:R-:W-:Y:S01]  /*36e0*/  IMAD.SHL.U32 R0, R195, 0x2, RZ ;  /* 0x00000002c3007824 */ /* 0x000fe200078e00ff */
[----:B------:R-:W-:Y:S01]  /*36f0*/  ISETP.NE.AND P0, PT, RZ, c[0x0][0x178], PT ;  /* 0x00005e00ff007a0c */ /* 0x000fe20003f05270 */
[----:B------:R-:W-:-:S02]  /*3700*/  IMAD.SHL.U32 R93, R5, 0x10, RZ ;  /* 0x00000010055d7824 */ /* 0x000fc400078e00ff */
[----:B------:R-:W-:Y:S01]  /*3710*/  IMAD R91, R5, 0x40, R2 ;  /* 0x00000040055b7824 */ /* 0x000fe200078e0202 */
[--C-:B------:R-:W-:Y:S01]  /*3720*/  LOP3.LUT R209, R209, 0x1fe, R0.reuse, 0x78, !PT ;  /* 0x000001fed1d17812 */ /* 0x100fe200078e7800 */
[----:B------:R-:W-:Y:S01]  /*3730*/  @!P3 IMAD.IADD R10, R10, 0x1, -R95 ;  /* 0x000000010a0ab824 */ /* 0x000fe200078e0a5f */
[--C-:B------:R-:W-:Y:S01]  /*3740*/  LOP3.LUT R93, R93, 0x30, R0.reuse, 0x78, !PT ;  /* 0x000000305d5d7812 */ /* 0x100fe200078e7800 */
[----:B------:R-:W-:Y:S01]  /*3750*/  @!P4 IMAD.MOV R79, RZ, RZ, -R79 ;  /* 0x000000ffff4fc224 */ /* 0x000fe200078e0a4f */
[----:B------:R-:W-:Y:S01]  /*3760*/  LOP3.LUT R207, R91, 0x10, R0, 0x78, !PT ;  /* 0x000000105bcf7812 */ /* 0x000fe200078e7800 */
[----:B------:R-:W-:Y:S01]  /*3770*/  @!P1 IMAD.MOV R10, RZ, RZ, -R10 ;  /* 0x000000ffff0a9224 */ /* 0x000fe200078e0a0a */
[----:B------:R-:W-:Y:S01]  /*3780*/  ISETP.NE.AND P3, PT, RZ, c[0x0][0x17c], PT ;  /* 0x00005f00ff007a0c */ /* 0x000fe20003f65270 */
[----:B------:R-:W-:Y:S01]  /*3790*/  @!P5 IMAD.MOV R81, RZ, RZ, -R81 ;  /* 0x000000ffff51d224 */ /* 0x000fe200078e0a51 */
[----:B------:R-:W-:Y:S01]  /*37a0*/  LOP3.LUT R0, RZ, c[0x0][0x17c], RZ, 0x33, !PT ;  /* 0x00005f00ff007a12 */ /* 0x000fe200078e33ff */
[----:B------:R-:W-:Y:S01]  /*37b0*/  @!P2 IMAD.MOV R83, RZ, RZ, -R83 ;  /* 0x000000ffff53a224 */ /* 0x000fe200078e0a53 */
[----:B------:R-:W-:Y:S01]  /*37c0*/  @!P0 LOP3.LUT R10, RZ, c[0x0][0x178], RZ, 0x33, !PT ;  /* 0x00005e00ff0a8a12 */ /* 0x000fe200078e33ff */
[----:B------:R-:W-:Y:S01]  /*37d0*/  @!P6 IMAD.MOV R85, RZ, RZ, -R85 ;  /* 0x000000ffff55e224 */ /* 0x000fe200078e0a55 */
[C---:B------:R-:W-:Y:S01]  /*37e0*/  SEL R4, R0.reuse, R4, !P3 ;  /* 0x0000000400047207 */ /* 0x040fe20005800000 */
[----:B------:R-:W-:Y:S01]  /*37f0*/  IMAD R2, R5, 0x4, R220 ;  /* 0x0000000405027824 */ /* 0x000fe200078e02dc */
[----:B------:R-:W-:Y:S01]  /*3800*/  SEL R6, R0, R6, !P3 ;  /* 0x0000000600067207 */ /* 0x000fe20005800000 */
[----:B------:R-:W-:Y:S01]  /*3810*/  IMAD R10, R10, c[0x0][0x184], RZ ;  /* 0x000061000a0a7a24 */ /* 0x000fe200078e02ff */
[----:B------:R-:W-:Y:S01]  /*3820*/  SEL R3, R0, R3, !P3 ;  /* 0x0000000300037207 */ /* 0x000fe20005800000 */
[----:B------:R-:W-:Y:S01]  /*3830*/  IMAD R4, R4, c[0x0][0x190], RZ ;  /* 0x0000640004047a24 */ /* 0x000fe200078e02ff */
[----:B------:R-:W-:Y:S01]  /*3840*/  SEL R7, R0, R7, !P3 ;  /* 0x0000000700077207 */ /* 0x000fe20005800000 */
[----:B------:R-:W-:Y:S01]  /*3850*/  IMAD R6, R6, c[0x0][0x190], RZ ;  /* 0x0000640006067a24 */ /* 0x000fe200078e02ff */
[C---:B------:R-:W-:Y:S01]  /*3860*/  SEL R8, R0.reuse, R8, !P3 ;  /* 0x0000000800087207 */ /* 0x040fe20005800000 */
[----:B------:R-:W-:Y:S01]  /*3870*/  IMAD R3, R3, c[0x0][0x190], RZ ;  /* 0x0000640003037a24 */ /* 0x000fe200078e02ff */
[C---:B------:R-:W-:Y:S01]  /*3880*/  SEL R9, R0.reuse, R9, !P3 ;  /* 0x0000000900097207 */ /* 0x040fe20005800000 */
[----:B------:R-:W-:Y:S01]  /*3890*/  IMAD R7, R7, c[0x0][0x190], RZ ;  /* 0x0000640007077a24 */ /* 0x000fe200078e02ff */
[----:B------:R-:W-:Y:S01]  /*38a0*/  SEL R11, R0, R11, !P3 ;  /* 0x0000000b000b7207 */ /* 0x000fe20005800000 */
[----:B------:R-:W-:Y:S01]  /*38b0*/  IMAD R8, R8, c[0x0][0x190], RZ ;  /* 0x0000640008087a24 */ /* 0x000fe200078e02ff */
[C---:B------:R-:W-:Y:S01]  /*38c0*/  SEL R15, R0.reuse, R15, !P3 ;  /* 0x0000000f000f7207 */ /* 0x040fe20005800000 */
[----:B------:R-:W-:Y:S01]  /*38d0*/  IMAD R9, R9, c[0x0][0x190], RZ ;  /* 0x0000640009097a24 */ /* 0x000fe200078e02ff */
[C---:B------:R-:W-:Y:S01]  /*38e0*/  SEL R13, R0.reuse, R13, !P3 ;  /* 0x0000000d000d7207 */ /* 0x040fe20005800000 */
[----:B------:R-:W-:Y:S01]  /*38f0*/  IMAD R11, R11, c[0x0][0x190], RZ ;  /* 0x000064000b0b7a24 */ /* 0x000fe200078e02ff */
[C---:B------:R-:W-:Y:S01]  /*3900*/  SEL R42, R0.reuse, R42, !P3 ;  /* 0x0000002a002a7207 */ /* 0x040fe20005800000 */
[----:B------:R-:W-:Y:S01]  /*3910*/  IMAD R15, R15, c[0x0][0x190], RZ ;  /* 0x000064000f0f7a24 */ /* 0x000fe200078e02ff */
[----:B------:R-:W-:Y:S01]  /*3920*/  SEL R44, R0, R44, !P3 ;  /* 0x0000002c002c7207 */ /* 0x000fe20005800000 */
[----:B------:R-:W-:Y:S01]  /*3930*/  IMAD.U32 R205, R2, 0x20, R93 ;  /* 0x0000002002cd7824 */ /* 0x000fe200078e005d */
[C---:B------:R-:W-:Y:S01]  /*3940*/  SEL R46, R0.reuse, R46, !P3 ;  /* 0x0000002e002e7207 */ /* 0x040fe20005800000 */
[----:B------:R-:W-:Y:S01]  /*3950*/  IMAD R13, R13, c[0x0][0x190], RZ ;  /* 0x000064000d0d7a24 */ /* 0x000fe200078e02ff */
[----:B------:R-:W-:Y:S01]  /*3960*/  SEL R48, R0, R48, !P3 ;  /* 0x0000003000307207 */ /* 0x000fe20005800000 */
        /* <DEDUP_REMOVED lines=13> */
[----:B------:R-:W-:Y:S01]  /*3a40*/  LEA R224, P6, R10, c[0x0][0x160], 0x1 ;  /* 0x000058000ae07a11 */ /* 0x000fe200078c08ff */
[----:B------:R-:W-:Y:S01]  /*3a50*/  IMAD R17, R17, c[0x0][0x190], RZ ;  /* 0x0000640011117a24 */ /* 0x000fe200078e02ff */
[----:B------:R-:W-:Y:S01]  /*3a60*/  LEA R116, P0, R4, c[0x0][0x168], 0x1 ;  /* 0x00005a0004747a11 */ /* 0x000fe200078008ff */
[----:B------:R-:W-:Y:S01]  /*3a70*/  IMAD R2, R18, c[0x0][0x190], RZ ;  /* 0x0000640012027a24 */ /* 0x000fe200078e02ff */
[C---:B------:R-:W-:Y:S01]  /*3a80*/  SEL R38, R0.reuse, R38, !P3 ;  /* 0x0000002600267207 */ /* 0x040fe20005800000 */
[----:B------:R-:W-:Y:S01]  /*3a90*/  IMAD R19, R19, c[0x0][0x190], RZ ;  /* 0x0000640013137a24 */ /* 0x000fe200078e02ff */
[C---:B------:R-:W-:Y:S01]  /*3aa0*/  SEL R43, R0.reuse, R43, !P3 ;  /* 0x0000002b002b7207 */ /* 0x040fe20005800000 */
[----:B------:R-:W-:Y:S01]  /*3ab0*/  CS2R R90, SRZ ;  /* 0x00000000005a7805 */ /* 0x000fe2000001ff00 */
        /* <DEDUP_REMOVED lines=25> */
[----:B------:R-:W-:Y:S01]  /*3c50*/  CS2R R92, SRZ ;  /* 0x00000000005c7805 */ /* 0x000fe2000001ff00 */
[----:B------:R-:W-:Y:S01]  /*3c60*/  SEL R30, R0, R30, !P3 ;  /* 0x0000001e001e7207 */ /* 0x000fe20005800000 */
[----:B------:R-:W-:Y:S01]  /*3c70*/  IMAD R62, R28, c[0x0][0x190], RZ ;  /* 0x000064001c3e7a24 */ /* 0x000fe200078e02ff */
[C---:B------:R-:W-:Y:S01]  /*3c80*/  SEL R31, R0.reuse, R31, !P3 ;  /* 0x0000001f001f7207 */ /* 0x040fe20005800000 */
[----:B------:R-:W-:Y:S01]  /*3c90*/  CS2R R94, SRZ ;  /* 0x00000000005e7805 */ /* 0x000fe2000001ff00 */
[----:B------:R-:W-:Y:S01]  /*3ca0*/  SEL R33, R0, R33, !P3 ;  /* 0x0000002100217207 */ /* 0x000fe20005800000 */
[----:B------:R-:W-:Y:S01]  /*3cb0*/  IMAD R72, R30, c[0x0][0x190], RZ ;  /* 0x000064001e487a24 */ /* 0x000fe200078e02ff */
[----:B------:R-:W-:-:S02]  /*3cc0*/  SEL R32, R0, R32, !P3 ;  /* 0x0000002000207207 */ /* 0x000fc40005800000 */
[C---:B------:R-:W-:Y:S01]  /*3cd0*/  SEL R34, R0.reuse, R34, !P3 ;  /* 0x0000002200227207 */ /* 0x040fe20005800000 */
[----:B------:R-:W-:Y:S01]  /*3ce0*/  IMAD R74, R33, c[0x0][0x190], RZ ;  /* 0x00006400214a7a24 */ /* 0x000fe200078e02ff */
[----:B------:R-:W-:Y:S01]  /*3cf0*/  SEL R35, R0, R35, !P3 ;  /* 0x0000002300237207 */ /* 0x000fe20005800000 */
        /* <DEDUP_REMOVED lines=49> */
[----:B------:R-:W-:Y:S01]  /*4010*/  LEA R112, P2, R6, c[0x0][0x168], 0x1 ;  /* 0x00005a0006707a11 */ /* 0x000fe200078408ff */
[----:B------:R-:W-:Y:S01]  /*4020*/  IMAD R183, R183, c[0x0][0x190], RZ ;  /* 0x00006400b7b77a24 */ /* 0x000fe200078e02ff */
[----:B------:R-:W-:Y:S01]  /*4030*/  LEA.HI.X.SX32 R225, R10, c[0x0][0x164], 0x1, P6 ;  /* 0x000059000ae17a11 */ /* 0x000fe200030f0eff */
[----:B------:R-:W-:Y:S01]  /*4040*/  IMAD R185, R185, c[0x0][0x190], RZ ;  /* 0x00006400b9b97a24 */ /* 0x000fe200078e02ff */
[----:B------:R-:W-:Y:S01]  /*4050*/  LEA.HI.X.SX32 R117, R4, c[0x0][0x16c], 0x1, P0 ;  /* 0x00005b0004757a11 */ /* 0x000fe200000f0eff */
[----:B------:R-:W-:Y:S01]  /*4060*/  IMAD R187, R187, c[0x0][0x190], RZ ;  /* 0x00006400bbbb7a24 */ /* 0x000fe200078e02ff */
[----:B------:R-:W-:Y:S01]  /*4070*/  LEA R114, P1, R3, c[0x0][0x168], 0x1 ;  /* 0x00005a0003727a11 */ /* 0x000fe200078208ff */
[----:B------:R-:W-:Y:S01]  /*4080*/  IMAD R189, R189, c[0x0][0x190], RZ ;  /* 0x00006400bdbd7a24 */ /* 0x000fe200078e02ff */
[----:B------:R-:W-:Y:S01]  /*4090*/  LEA R50, P3, R7, c[0x0][0x168], 0x1 ;  /* 0x00005a0007327a11 */ /* 0x000fe200078608ff */
[----:B------:R-:W-:Y:S01]  /*40a0*/  IMAD R191, R191, c[0x0][0x190], RZ ;  /* 0x00006400bfbf7a24 */ /* 0x000fe200078e02ff */
[----:B------:R-:W-:Y:S01]  /*40b0*/  LEA R48, P4, R8, c[0x0][0x168], 0x1 ;  /* 0x00005a0008307a11 */ /* 0x000fe200078808ff */
[----:B------:R-:W-:Y:S01]  /*40c0*/  CS2R R88, SRZ ;  /* 0x0000000000587805 */ /* 0x000fe2000001ff00 */
[----:B------:R-:W-:Y:S01]  /*40d0*/  LEA R46, P5, R9, c[0x0][0x168], 0x1 ;  /* 0x00005a00092e7a11 */ /* 0x000fe200078a08ff */
[----:B------:R-:W-:Y:S01]  /*40e0*/  CS2R R76, SRZ ;  /* 0x00000000004c7805 */ /* 0x000fe2000001ff00 */
[----:B------:R-:W-:Y:S01]  /*40f0*/  LEA R44, P6, R11, c[0x0][0x168], 0x1 ;  /* 0x00005a000b2c7a11 */ /* 0x000fe200078c08ff */
[----:B------:R-:W-:Y:S01]  /*4100*/  CS2R R78, SRZ ;  /* 0x00000000004e7805 */ /* 0x000fe2000001ff00 */
[----:B------:R-:W-:Y:S01]  /*4110*/  LEA R42, P0, R15, c[0x0][0x168], 0x1 ;  /* 0x00005a000f2a7a11 */ /* 0x000fe200078008ff */
[----:B------:R-:W-:Y:S01]  /*4120*/  CS2R R64, SRZ ;  /* 0x0000000000407805 */ /* 0x000fe2000001ff00 */
[----:B------:R-:W-:Y:S01]  /*4130*/  LEA.HI.X.SX32 R113, R6, c[0x0][0x16c], 0x1, P2 ;  /* 0x00005b0006717a11 */ /* 0x000fe200010f0eff */
[----:B------:R-:W-:Y:S01]  /*4140*/  CS2R R66, SRZ ;  /* 0x0000000000427805 */ /* 0x000fe2000001ff00 */
[----:B------:R-:W-:Y:S01]  /*4150*/  LEA.HI.X.SX32 R115, R3, c[0x0][0x16c], 0x1, P1 ;  /* 0x00005b0003737a11 */ /* 0x000fe200008f0eff */
[----:B------:R-:W-:Y:S01]  /*4160*/  CS2R R68, SRZ ;  /* 0x0000000000447805 */ /* 0x000fe2000001ff00 */
[----:B------:R-:W-:Y:S01]  /*4170*/  LEA R38, P2, R13, c[0x0][0x168], 0x1 ;  /* 0x00005a000d267a11 */ /* 0x000fe200078408ff */
[----:B------:R-:W-:Y:S01]  /*4180*/  CS2R R70, SRZ ;  /* 0x0000000000467805 */ /* 0x000fe2000001ff00 */
[----:B------:R-:W-:Y:S01]  /*4190*/  LEA.HI.X.SX32 R51, R7, c[0x0][0x16c], 0x1, P3 ;  /* 0x00005b0007337a11 */ /* 0x000fe200018f0eff */
[----:B------:R-:W-:Y:S01]  /*41a0*/  CS2R R80, SRZ ;  /* 0x0000000000507805 */ /* 0x000fe2000001ff00 */
[----:B------:R-:W-:Y:S01]  /*41b0*/  LEA.HI.X.SX32 R49, R8, c[0x0][0x16c], 0x1, P4 ;  /* 0x00005b0008317a11 */ /* 0x000fe200020f0eff */
[----:B------:R-:W-:Y:S01]  /*41c0*/  CS2R R82, SRZ ;  /* 0x0000000000527805 */ /* 0x000fe2000001ff00 */
[----:B------:R-:W-:-:S02]  /*41d0*/  LEA.HI.X.SX32 R47, R9, c[0x0][0x16c], 0x1, P5 ;  /* 0x00005b00092f7a11 */ /* 0x000fc400028f0eff */
[----:B------:R-:W-:Y:S02]  /*41e0*/  LEA.HI.X.SX32 R45, R11, c[0x0][0x16c], 0x1, P6 ;  /* 0x00005b000b2d7a11 */ /* 0x000fe400030f0eff */
[----:B------:R-:W-:Y:S02]  /*41f0*/  LEA.HI.X.SX32 R43, R15, c[0x0][0x16c], 0x1, P0 ;  /* 0x00005b000f2b7a11 */ /* 0x000fe400000f0eff */
[----:B------:R-:W-:Y:S02]  /*4200*/  LEA R40, P1, R12, c[0x0][0x168], 0x1 ;  /* 0x00005a000c287a11 */ /* 0x000fe400078208ff */
[----:B------:R-:W-:Y:S02]  /*4210*/  LEA R36, P3, R14, c[0x0][0x168], 0x1 ;  /* 0x00005a000e247a11 */ /* 0x000fe400078608ff */
[----:B------:R-:W-:Y:S02]  /*4220*/  LEA R34, P4, R16, c[0x0][0x168], 0x1 ;  /* 0x00005a0010227a11 */ /* 0x000fe400078808ff */
[----:B------:R-:W-:-:S02]  /*4230*/  LEA R32, P5, R17, c[0x0][0x168], 0x1 ;  /* 0x00005a0011207a11 */ /* 0x000fc400078a08ff */
[----:B------:R-:W-:Y:S02]  /*4240*/  LEA R30, P6, R2, c[0x0][0x168], 0x1 ;  /* 0x00005a00021e7a11 */ /* 0x000fe400078c08ff */
[----:B------:R-:W-:Y:S02]  /*4250*/  LEA R28, P0, R19, c[0x0][0x168], 0x1 ;  /* 0x00005a00131c7a11 */ /* 0x000fe400078008ff */
[----:B------:R-:W-:Y:S02]  /*4260*/  LEA.HI.X.SX32 R39, R13, c[0x0][0x16c], 0x1, P2 ;  /* 0x00005b000d277a11 */ /* 0x000fe400010f0eff */
[----:B------:R-:W-:Y:S02]  /*4270*/  LEA.HI.X.SX32 R41, R12, c[0x0][0x16c], 0x1, P1 ;  /* 0x00005b000c297a11 */ /* 0x000fe400008f0eff */
[----:B------:R-:W-:Y:S02]  /*4280*/  LEA R24, P2, R21, c[0x0][0x168], 0x1 ;  /* 0x00005a0015187a11 */ /* 0x000fe400078408ff */
[----:B------:R-:W-:-:S02]  /*4290*/  LEA.HI.X.SX32 R37, R14, c[0x0][0x16c], 0x1, P3 ;  /* 0x00005b000e257a11 */ /* 0x000fc400018f0eff */
[----:B------:R-:W-:Y:S02]  /*42a0*/  LEA.HI.X.SX32 R35, R16, c[0x0][0x16c], 0x1, P4 ;  /* 0x00005b0010237a11 */ /* 0x000fe400020f0eff */
[----:B------:R-:W-:Y:S02]  /*42b0*/  LEA.HI.X.SX32 R33, R17, c[0x0][0x16c], 0x1, P5 ;  /* 0x00005b0011217a11 */ /* 0x000fe400028f0eff */
[----:B------:R-:W-:Y:S02]  /*42c0*/  LEA.HI.X.SX32 R31, R2, c[0x0][0x16c], 0x1, P6 ;  /* 0x00005b00021f7a11 */ /* 0x000fe400030f0eff */
[----:B------:R-:W-:Y:S02]  /*42d0*/  LEA.HI.X.SX32 R29, R19, c[0x0][0x16c], 0x1, P0 ;  /* 0x00005b00131d7a11 */ /* 0x000fe400000f0eff */
[----:B------:R-:W-:Y:S02]  /*42e0*/  LEA R26, P1, R5, c[0x0][0x168], 0x1 ;  /* 0x00005a00051a7a11 */ /* 0x000fe400078208ff */
[----:B------:R-:W-:-:S02]  /*42f0*/  LEA R22, P3, R52, c[0x0][0x168], 0x1 ;  /* 0x00005a0034167a11 */ /* 0x000fc400078608ff */
[----:B------:R-:W-:Y:S02]  /*4300*/  LEA R20, P4, R54, c[0x0][0x168], 0x1 ;  /* 0x00005a0036147a11 */ /* 0x000fe400078808ff */
[----:B------:R-:W-:Y:S02]  /*4310*/  LEA R18, P5, R56, c[0x0][0x168], 0x1 ;  /* 0x00005a0038127a11 */ /* 0x000fe400078a08ff */
[----:B------:R-:W-:Y:S02]  /*4320*/  LEA R16, P6, R58, c[0x0][0x168], 0x1 ;  /* 0x00005a003a107a11 */ /* 0x000fe400078c08ff */
[----:B------:R-:W-:Y:S02]  /*4330*/  LEA R14, P0, R60, c[0x0][0x168], 0x1 ;  /* 0x00005a003c0e7a11 */ /* 0x000fe400078008ff */
[----:B------:R-:W-:Y:S02]  /*4340*/  LEA.HI.X.SX32 R25, R21, c[0x0][0x16c], 0x1, P2 ;  /* 0x00005b0015197a11 */ /* 0x000fe400010f0eff */
[----:B------:R-:W-:-:S02]  /*4350*/  LEA.HI.X.SX32 R27, R5, c[0x0][0x16c], 0x1, P1 ;  /* 0x00005b00051b7a11 */ /* 0x000fc400008f0eff */
[----:B------:R-:W-:Y:S02]  /*4360*/  LEA.HI.X.SX32 R23, R52, c[0x0][0x16c], 0x1, P3 ;  /* 0x00005b0034177a11 */ /* 0x000fe400018f0eff */
[----:B------:R-:W-:Y:S02]  /*4370*/  LEA.HI.X.SX32 R21, R54, c[0x0][0x16c], 0x1, P4 ;  /* 0x00005b0036157a11 */ /* 0x000fe400020f0eff */
[----:B------:R-:W-:Y:S02]  /*4380*/  LEA.HI.X.SX32 R19, R56, c[0x0][0x16c], 0x1, P5 ;  /* 0x00005b0038137a11 */ /* 0x000fe400028f0eff */
[----:B------:R-:W-:Y:S02]  /*4390*/  LEA.HI.X.SX32 R17, R58, c[0x0][0x16c], 0x1, P6 ;  /* 0x00005b003a117a11 */ /* 0x000fe400030f0eff */
[----:B------:R-:W-:Y:S02]  /*43a0*/  LEA.HI.X.SX32 R15, R60, c[0x0][0x16c], 0x1, P0 ;  /* 0x00005b003c0f7a11 */ /* 0x000fe400000f0eff */
[----:B------:R-:W-:-:S02]  /*43b0*/  LEA R12, P1, R61, c[0x0][0x168], 0x1 ;  /* 0x00005a003d0c7a11 */ /* 0x000fc400078208ff */
[----:B------:R-:W-:Y:S02]  /*43c0*/  LEA R10, P2, R62, c[0x0][0x168], 0x1 ;  /* 0x00005a003e0a7a11 */ /* 0x000fe400078408ff */
[----:B------:R-:W-:Y:S02]  /*43d0*/  LEA R8, P3, R63, c[0x0][0x168], 0x1 ;  /* 0x00005a003f087a11 */ /* 0x000fe400078608ff */
[----:B------:R-:W-:Y:S02]  /*43e0*/  LEA R6, P4, R72, c[0x0][0x168], 0x1 ;  /* 0x00005a0048067a11 */ /* 0x000fe400078808ff */
[----:B------:R-:W-:Y:S02]  /*43f0*/  LEA R4, P5, R73, c[0x0][0x168], 0x1 ;  /* 0x00005a0049047a11 */ /* 0x000fe400078a08ff */
[----:B------:R-:W-:Y:S02]  /*4400*/  LEA R2, P6, R74, c[0x0][0x168], 0x1 ;  /* 0x00005a004a027a11 */ /* 0x000fe400078c08ff */
[----:B------:R-:W-:-:S02]  /*4410*/  LEA R122, P0, R121, c[0x0][0x168], 0x1 ;  /* 0x00005a00797a7a11 */ /* 0x000fc400078008ff */
[----:B------:R-:W-:Y:S02]  /*4420*/  LEA.HI.X.SX32 R13, R61, c[0x0][0x16c], 0x1, P1 ;  /* 0x00005b003d0d7a11 */ /* 0x000fe400008f0eff */
[----:B------:R-:W-:Y:S02]  /*4430*/  LEA.HI.X.SX32 R11, R62, c[0x0][0x16c], 0x1, P2 ;  /* 0x00005b003e0b7a11 */ /* 0x000fe400010f0eff */
[----:B------:R-:W-:Y:S02]  /*4440*/  LEA.HI.X.SX32 R9, R63, c[0x0][0x16c], 0x1, P3 ;  /* 0x00005b003f097a11 */ /* 0x000fe400018f0eff */
[----:B------:R-:W-:Y:S02]  /*4450*/  LEA.HI.X.SX32 R7, R72, c[0x0][0x16c], 0x1, P4 ;  /* 0x00005b0048077a11 */ /* 0x000fe400020f0eff */
[----:B------:R-:W-:Y:S02]  /*4460*/  LEA.HI.X.SX32 R5, R73, c[0x0][0x16c], 0x1, P5 ;  /* 0x00005b0049057a11 */ /* 0x000fe400028f0eff */
[----:B------:R-:W-:-:S02]  /*4470*/  LEA.HI.X.SX32 R3, R74, c[0x0][0x16c], 0x1, P6 ;  /* 0x00005b004a037a11 */ /* 0x000fc400030f0eff */
[----:B------:R-:W-:Y:S02]  /*4480*/  LEA.HI.X.SX32 R121, R121, c[0x0][0x16c], 0x1, P0 ;  /* 0x00005b0079797a11 */ /* 0x000fe400000f0eff */
[----:B------:R-:W-:Y:S02]  /*4490*/  LEA R124, P1, R123, c[0x0][0x168], 0x1 ;  /* 0x00005a007b7c7a11 */ /* 0x000fe400078208ff */
        /* <DEDUP_REMOVED lines=8> */
[----:B------:R-:W-:Y:S02]  /*4520*/  LEA.HI.X.SX32 R127, R127, c[0x0][0x16c], 0x1, P3 ;  /* 0x00005b007f7f7a11 */ /* 0x000fe400018f0eff */
[----:B------:R-:W-:-:S02]  /*4530*/  LEA.HI.X.SX32 R129, R129, c[0x0][0x16c], 0x1, P4 ;  /* 0x00005b0081817a11 */ /* 0x000fc400020f0eff */
[----:B------:R-:W-:Y:S02]  /*4540*/  LEA.HI.X.SX32 R131, R131, c[0x0][0x16c], 0x1, P5 ;  /* 0x00005b0083837a11 */ /* 0x000fe400028f0eff */
[----:B------:R-:W-:Y:S02]  /*4550*/  LEA.HI.X.SX32 R133, R133, c[0x0][0x16c], 0x1, P6 ;  /* 0x00005b0085857a11 */ /* 0x000fe400030f0eff */
[----:B------:R-:W-:Y:S02]  /*4560*/  LEA.HI.X.SX32 R135, R135, c[0x0][0x16c], 0x1, P0 ;  /* 0x00005b0087877a11 */ /* 0x000fe400000f0eff */
[----:B------:R-:W-:Y:S02]  /*4570*/  LEA R138, P1, R137, c[0x0][0x168], 0x1 ;  /* 0x00005a00898a7a11 */ /* 0x000fe400078208ff */
        /* <DEDUP_REMOVED lines=34> */
[----:B------:R-:W-:Y:S02]  /*47a0*/  SHF.R.S32.HI R0, RZ, 0x1f, R119 ;  /* 0x0000001fff007819 */ /* 0x000fe40000011477 */
[----:B------:R-:W-:Y:S02]  /*47b0*/  LEA.HI.X.SX32 R165, R165, c[0x0][0x16c], 0x1, P1 ;  /* 0x00005b00a5a57a11 */ /* 0x000fe400008f0eff */
[----:B------:R-:W-:Y:S02]  /*47c0*/  LEA.HI.X.SX32 R167, R167, c[0x0][0x16c], 0x1, P2 ;  /* 0x00005b00a7a77a11 */ /* 0x000fe400010f0eff */
[----:B------:R-:W-:-:S02]  /*47d0*/  LEA.HI.X.SX32 R169, R169, c[0x0][0x16c], 0x1, P3 ;  /* 0x00005b00a9a97a11 */ /* 0x000fc400018f0eff */
[----:B------:R-:W-:Y:S02]  /*47e0*/  LEA.HI.X.SX32 R171, R171, c[0x0][0x16c], 0x1, P4 ;  /* 0x00005b00abab7a11 */ /* 0x000fe400020f0eff */
[----:B------:R-:W-:Y:S02]  /*47f0*/  LEA.HI.X.SX32 R173, R173, c[0x0][0x16c], 0x1, P5 ;  /* 0x00005b00adad7a11 */ /* 0x000fe400028f0eff */
[----:B------:R-:W-:Y:S02]  /*4800*/  LEA.HI.X.SX32 R175, R175, c[0x0][0x16c], 0x1, P6 ;  /* 0x00005b00afaf7a11 */ /* 0x000fe400030f0eff */
[----:B------:R-:W-:Y:S02]  /*4810*/  LEA.HI.X.SX32 R177, R177, c[0x0][0x16c], 0x1, P0 ;  /* 0x00005b00b1b17a11 */ /* 0x000fe400000f0eff */
[----:B------:R-:W-:Y:S02]  /*4820*/  LOP3.LUT R207, R207, 0x200, R196, 0xf8, !PT ;  /* 0x00000200cfcf7812 */ /* 0x000fe400078ef8c4 */
[----:B------:R-:W-:-:S02]  /*4830*/  LEA R180, P1, R179, c[0x0][0x168], 0x1 ;  /* 0x00005a00b3b47a11 */ /* 0x000fc400078208ff */
[----:B------:R-:W-:Y:S02]  /*4840*/  LEA R182, P2, R181, c[0x0][0x168], 0x1 ;  /* 0x00005a00b5b67a11 */ /* 0x000fe400078408ff */
[----:B------:R-:W-:Y:S02]  /*4850*/  LEA R184, P3, R183, c[0x0][0x168], 0x1 ;  /* 0x00005a00b7b87a11 */ /* 0x000fe400078608ff */
[----:B------:R-:W-:Y:S02]  /*4860*/  LEA R186, P4, R185, c[0x0][0x168], 0x1 ;  /* 0x00005a00b9ba7a11 */ /* 0x000fe400078808ff */
[----:B------:R-:W-:Y:S02]  /*4870*/  LEA R188, P5, R187, c[0x0][0x168], 0x1 ;  /* 0x00005a00bbbc7a11 */ /* 0x000fe400078a08ff */
[----:B------:R-:W-:Y:S02]  /*4880*/  LEA R190, P6, R189, c[0x0][0x168], 0x1 ;  /* 0x00005a00bdbe7a11 */ /* 0x000fe400078c08ff */
[----:B------:R-:W-:-:S02]  /*4890*/  LEA R192, P0, R191, c[0x0][0x168], 0x1 ;  /* 0x00005a00bfc07a11 */ /* 0x000fc400078008ff */
[C---:B------:R-:W-:Y:S01]  /*48a0*/  SHF.L.U64.HI R0, R119.reuse, 0x1, R0 ;  /* 0x0000000177007819 */ /* 0x040fe20000010200 */
[----:B------:R-:W-:Y:S01]  /*48b0*/  IMAD.SHL.U32 R119, R119, 0x2, RZ ;  /* 0x0000000277777824 */ /* 0x000fe200078e00ff */
[----:B------:R-:W-:Y:S02]  /*48c0*/  LOP3.LUT R208, R209, 0x40, RZ, 0x3c, !PT ;  /* 0x00000040d1d07812 */ /* 0x000fe400078e3cff */
[----:B------:R-:W-:Y:S02]  /*48d0*/  LOP3.LUT R204, R205, 0x40, RZ, 0x3c, !PT ;  /* 0x00000040cdcc7812 */ /* 0x000fe400078e3cff */
[----:B------:R-:W-:Y:S02]  /*48e0*/  LOP3.LUT R206, R207, 0x20, RZ, 0x3c, !PT ;  /* 0x00000020cfce7812 */ /* 0x000fe400078e3cff */
[----:B------:R-:W-:Y:S02]  /*48f0*/  LEA.HI.X.SX32 R179, R179, c[0x0][0x16c], 0x1, P1 ;  /* 0x00005b00b3b37a11 */ /* 0x000fe400008f0eff */
[----:B------:R-:W-:-:S02]  /*4900*/  LEA.HI.X.SX32 R181, R181, c[0x0][0x16c], 0x1, P2 ;  /* 0x00005b00b5b57a11 */ /* 0x000fc400010f0eff */
[----:B------:R-:W-:Y:S02]  /*4910*/  LEA.HI.X.SX32 R183, R183, c[0x0][0x16c], 0x1, P3 ;  /* 0x00005b00b7b77a11 */ /* 0x000fe400018f0eff */
[----:B------:R-:W-:Y:S02]  /*4920*/  LEA.HI.X.SX32 R185, R185, c[0x0][0x16c], 0x1, P4 ;  /* 0x00005b00b9b97a11 */ /* 0x000fe400020f0eff */
[----:B------:R-:W-:Y:S02]  /*4930*/  LEA.HI.X.SX32 R187, R187, c[0x0][0x16c], 0x1, P5 ;  /* 0x00005b00bbbb7a11 */ /* 0x000fe400028f0eff */
[----:B------:R-:W-:Y:S02]  /*4940*/  LEA.HI.X.SX32 R189, R189, c[0x0][0x16c], 0x1, P6 ;  /* 0x00005b00bdbd7a11 */ /* 0x000fe400030f0eff */
[----:B------:R-:W-:Y:S02]  /*4950*/  LEA.HI.X.SX32 R191, R191, c[0x0][0x16c], 0x1, P0 ;  /* 0x00005b00bfbf7a11 */ /* 0x000fe400000f0eff */
.L_x_3:
[----:B------:R-:W-:Y:S01]  /*4960*/  ISETP.GE.AND P2, PT, R218, UR4, PT ;  /* 0x00000004da007c0c */ /* 0x000fe2000bf46270 */
[----:B------:R-:W-:Y:S01]  /*4970*/  IMAD.WIDE R52, R210, 0x2, R224 ;  /* 0x00000002d2347825 */ /* 0x000fe200078e02e0 */
[----:B------:R-:W-:-:S02]  /*4980*/  ISETP.GE.AND P4, PT, R216, UR4, PT ;  /* 0x00000004d8007c0c */ /* 0x000fc4000bf86270 */
[----:B------:R-:W-:Y:S01]  /*4990*/  PRMT R235, RZ, 0x7610, R235 ;  /* 0x00007610ffeb7816 */ /* 0x000fe200000000eb */
[----:B------:R-:W-:Y:S01]  /*49a0*/  IMAD.WIDE R54, R198, 0x2, R224 ;  /* 0x00000002c6367825 */ /* 0x000fe200078e02e0 */
[----:B------:R-:W-:Y:S02]  /*49b0*/  PRMT R239, RZ, 0x7610, R239 ;  /* 0x00007610ffef7816 */ /* 0x000fe400000000ef */
[----:B------:R-:W-:Y:S01]  /*49c0*/  ISETP.GE.AND P0, PT, R221, UR4, PT ;  /* 0x00000004dd007c0c */ /* 0x000fe2000bf06270 */
[--C-:B------:R-:W-:Y:S01]  /*49d0*/  IMAD.WIDE R62, R200, 0x2, R224.reuse ;  /* 0x00000002c83e7825 */ /* 0x100fe200078e02e0 */
[----:B------:R-:W-:Y:S02]  /*49e0*/  ISETP.GE.AND P1, PT, R219, UR4, PT ;  /* 0x00000004db007c0c */ /* 0x000fe4000bf26270 */
[----:B------:R-:W-:Y:S01]  /*49f0*/  ISETP.GE.AND P3, PT, R217, UR4, PT ;  /* 0x00000004d9007c0c */ /* 0x000fe2000bf66270 */
[----:B------:R0:W2:Y:S01]  /*4a00*/  @!P2 LDG.E.U16 R235, [R54.64] ;  /* 0x0000000636eba981 */ /* 0x0000a2000c1e1500 */
[----:B------:R-:W-:Y:S01]  /*4a10*/  ISETP.GE.AND P2, PT, R215, UR4, PT ;  /* 0x00000004d7007c0c */ /* 0x000fe2000bf46270 */
[----:B------:R-:W-:Y:S01]  /*4a20*/  IMAD.WIDE R56, R197, 0x2, R224 ;  /* 0x00000002c5387825 */ /* 0x000fe200078e02e0 */
[----:B------:R-:W-:Y:S01]  /*4a30*/  ISETP.GE.AND P5, PT, R214, UR4, PT ;  /* 0x00000004d6007c0c */ /* 0x000fe2000bfa6270 */
[----:B------:R1:W3:Y:S01]  /*4a40*/  @!P4 LDG.E.U16 R239, [R62.64] ;  /* 0x000000063eefc981 */ /* 0x0002e2000c1e1500 */
[----:B------:R-:W-:-:S02]  /*4a50*/  ISETP.GE.AND P4, PT, R213, UR4, PT ;  /* 0x00000004d5007c0c */ /* 0x000fc4000bf86270 */
[----:B------:R-:W-:Y:S02]  /*4a60*/  PRMT R231, RZ, 0x7610, R231 ;  /* 0x00007610ffe77816 */ /* 0x000fe400000000e7 */
[----:B------:R-:W-:Y:S01]  /*4a70*/  PRMT R233, RZ, 0x7610, R233 ;  /* 0x00007610ffe97816 */ /* 0x000fe200000000e9 */
[----:B------:R-:W-:Y:S01]  /*4a80*/  IMAD.WIDE R58, R199, 0x2, R224 ;  /* 0x00000002c73a7825 */ /* 0x000fe200078e02e0 */
[----:B------:R-:W-:Y:S02]  /*4a90*/  PRMT R237, RZ, 0x7610, R237 ;  /* 0x00007610ffed7816 */ /* 0x000fe400000000ed */
[----:B------:R4:W5:Y:S01]  /*4aa0*/  @!P0 LDG.E.U16 R231, [R52.64] ;  /* 0x0000000634e78981 */ /* 0x000962000c1e1500 */
[----:B------:R-:W-:Y:S01]  /*4ab0*/  PRMT R241, RZ, 0x7610, R241 ;  /* 0x00007610fff17816 */ /* 0x000fe200000000f1 */
[----:B------:R-:W-:Y:S01]  /*4ac0*/  IMAD.WIDE R60, R202, 0x2, R224 ;  /* 0x00000002ca3c7825 */ /* 0x000fe200078e02e0 */
[----:B------:R-:W-:Y:S01]  /*4ad0*/  PRMT R243, RZ, 0x7610, R243 ;  /* 0x00007610fff37816 */ /* 0x000fe200000000f3 */
[----:B------:R0:W2:Y:S01]  /*4ae0*/  @!P1 LDG.E.U16 R233, [R56.64] ;  /* 0x0000000638e99981 */ /* 0x0000a2000c1e1500 */
[----:B------:R-:W-:-:S03]  /*4af0*/  PRMT R245, RZ, 0x7610, R245 ;  /* 0x00007610fff57816 */ /* 0x000fc600000000f5 */
[----:B------:R1:W2:Y:S01]  /*4b00*/  @!P3 LDG.E.U16 R237, [R58.64] ;  /* 0x000000063aedb981 */ /* 0x0002a2000c1e1500 */
[----:B----4-:R-:W-:-:S03]  /*4b10*/  IMAD.WIDE R52, R201, 0x2, R224 ;  /* 0x00000002c9347825 */ /* 0x010fc600078e02e0 */
[----:B------:R4:W2:Y:S01]  /*4b20*/  @!P5 LDG.E.U16 R243, [R60.64] ;  /* 0x000000063cf3d981 */ /* 0x0008a2000c1e1500 */
[----:B0-----:R-:W-:-:S03]  /*4b30*/  IMAD.WIDE R56, R203, 0x2, R224 ;  /* 0x00000002cb387825 */ /* 0x001fc600078e02e0 */
[----:B------:R0:W2:Y:S04]  /*4b40*/  @!P2 LDG.E.U16 R241, [R52.64] ;  /* 0x0000000634f1a981 */ /* 0x0000a8000c1e1500 */
[----:B------:R0:W2:Y:S04]  /*4b50*/  @!P4 LDG.E.U16 R245, [R56.64] ;  /* 0x0000000638f5c981 */ /* 0x0000a8000c1e1500 */
[----:B------:R-:W-:Y:S01]  /*4b60*/  BAR.SYNC.DEFER_BLOCKING 0x0 ;  /* 0x0000000000007b1d */ /* 0x000fe20000010000 */
[----:B------:R-:W-:Y:S02]  /*4b70*/  IADD3 R54, P1, R116, R119, RZ ;  /* 0x0000007774367210 */ /* 0x000fe40007f3e0ff */
[----:B------:R-:W-:-:S03]  /*4b80*/  ISETP.GE.AND P0, PT, R212, UR4, PT ;  /* 0x00000004d4007c0c */ /* 0x000fc6000bf06270 */
[----:B------:R-:W-:Y:S01]  /*4b90*/  IMAD.X R55, R117, 0x1, R0, P1 ;  /* 0x0000000175377824 */ /* 0x000fe200008e0600 */
[----:B0-----:R-:W-:Y:S02]  /*4ba0*/  IADD3 R52, P1, R184, R119, RZ ;  /* 0x00000077b8347210 */ /* 0x001fe40007f3e0ff */
[----:B-1----:R-:W-:-:S03]  /*4bb0*/  PRMT R59, RZ, 0x7610, R59 ;  /* 0x00007610ff3b7816 */ /* 0x002fc6000000003b */
[----:B------:R-:W-:Y:S01]  /*4bc0*/  IMAD.X R53, R183, 0x1, R0, P1 ;  /* 0x00000001b7357824 */ /* 0x000fe200008e0600 */
[----:B------:R-:W-:-:S05]  /*4bd0*/  IADD3 R62, P1, R180, R119, RZ ;  /* 0x00000077b43e7210 */ /* 0x000fca0007f3e0ff */
[----:B------:R-:W-:Y:S01]  /*4be0*/  IMAD.X R63, R179, 0x1, R0, P1 ;  /* 0x00000001b33f7824 */ /* 0x000fe200008e0600 */
[----:B------:R0:W2:Y:S01]  /*4bf0*/  @!P0 LDG.E.U16 R59, [R54.64] ;  /* 0x00000006363b8981 */ /* 0x0000a2000c1e1500 */
[----:B------:R-:W-:Y:S02]  /*4c00*/  PRMT R57, RZ, 0x7610, R57 ;  /* 0x00007610ff397816 */ /* 0x000fe40000000039 */
[-C--:B------:R-:W-:Y:S02]  /*4c10*/  IADD3 R72, P2, R188, R119.reuse, RZ ;  /* 0x00000077bc487210 */ /* 0x080fe40007f5e0ff */
[----:B------:R-:W-:Y:S02]  /*4c20*/  PRMT R249, RZ, 0x7610, R249 ;  /* 0x00007610fff97816 */ /* 0x000fe400000000f9 */
[----:B------:R1:W2:Y:S01]  /*4c30*/  @!P0 LDG.E.U16 R57, [R52.64] ;  /* 0x0000000634398981 */ /* 0x0002a2000c1e1500 */
[----:B0-----:R-:W-:-:S05]  /*4c40*/  IADD3 R54, P1, R172, R119, RZ ;  /* 0x00000077ac367210 */ /* 0x001fca0007f3e0ff */
[--C-:B------:R-:W-:Y:S01]  /*4c50*/  IMAD.X R55, R171, 0x1, R0.reuse, P1 ;  /* 0x00000001ab377824 */ /* 0x100fe200008e0600 */
[----:B------:R-:W-:Y:S01]  /*4c60*/  IADD3 R84, P1, R168, R119, RZ ;  /* 0x00000077a8547210 */ /* 0x000fe20007f3e0ff */
[----:B------:R-:W-:-:S04]  /*4c70*/  IMAD.X R73, R187, 0x1, R0, P2 ;  /* 0x00000001bb497824 */ /* 0x000fc800010e0600 */
[----:B------:R-:W-:Y:S01]  /*4c80*/  IMAD.X R85, R167, 0x1, R0, P1 ;  /* 0x00000001a7557824 */ /* 0x000fe200008e0600 */
[----:B-1----:R-:W-:Y:S01]  /*4c90*/  IADD3 R52, P1, R160, R119, RZ ;  /* 0x00000077a0347210 */ /* 0x002fe20007f3e0ff */
[----:B------:R0:W2:Y:S01]  /*4ca0*/  @!P0 LDG.E.U16 R249, [R72.64] ;  /* 0x0000000648f98981 */ /* 0x0000a2000c1e1500 */
[----:B------:R-:W-:-:S03]  /*4cb0*/  PRMT R240, RZ, 0x7610, R240 ;  /* 0x00007610fff07816 */ /* 0x000fc600000000f0 */
[----:B------:R-:W-:Y:S01]  /*4cc0*/  IMAD.X R53, R159, 0x1, R0, P1 ;  /* 0x000000019f357824 */ /* 0x000fe200008e0600 */
[----:B------:R-:W-:Y:S02]  /*4cd0*/  PRMT R246, RZ, 0x7610, R246 ;  /* 0x00007610fff67816 */ /* 0x000fe400000000f6 */
[----:B------:R1:W2:Y:S01]  /*4ce0*/  @!P0 LDG.E.U16 R240, [R62.64] ;  /* 0x000000063ef08981 */ /* 0x0002a2000c1e1500 */
[----:B0-----:R-:W-:-:S03]  /*4cf0*/  IADD3 R72, P1, R156, R119, RZ ;  /* 0x000000779c487210 */ /* 0x001fc60007f3e0ff */
[----:B------:R0:W2:Y:S01]  /*4d00*/  @!P0 LDG.E.U16 R246, [R84.64] ;  /* 0x0000000654f68981 */ /* 0x0000a2000c1e1500 */
[-C--:B------:R-:W-:Y:S01]  /*4d10*/  IADD3 R74, P3, R192, R119.reuse, RZ ;  /* 0x00000077c04a7210 */ /* 0x080fe20007f7e0ff */
[----:B------:R-:W-:Y:S01]  /*4d20*/  IMAD.X R73, R155, 0x1, R0, P1 ;  /* 0x000000019b497824 */ /* 0x000fe200008e0600 */
[-C--:B-1----:R-:W-:Y:S02]  /*4d30*/  IADD3 R62, P1, R148, R119.reuse, RZ ;  /* 0x00000077943e7210 */ /* 0x082fe40007f3e0ff */
[----:B------:R-:W-:Y:S01]  /*4d40*/  PRMT R252, RZ, 0x7610, R252 ;  /* 0x00007610fffc7816 */ /* 0x000fe200000000fc */
[--C-:B------:R-:W-:Y:S01]  /*4d50*/  IMAD.X R75, R191, 0x1, R0.reuse, P3 ;  /* 0x00000001bf4b7824 */ /* 0x100fe200018e0600 */
[----:B------:R-:W-:Y:S01]  /*4d60*/  PRMT R247, RZ, 0x7610, R247 ;  /* 0x00007610fff77816 */ /* 0x000fe200000000f7 */
[----:B------:R-:W-:Y:S01]  /*4d70*/  IMAD.X R63, R147, 0x1, R0, P1 ;  /* 0x00000001933f7824 */ /* 0x000fe200008e0600 */
[-C--:B0-----:R-:W-:Y:S02]  /*4d80*/  IADD3 R84, P1, R144, R119.reuse, RZ ;  /* 0x0000007790547210 */ /* 0x081fe40007f3e0ff */
[----:B----4-:R-:W-:Y:S01]  /*4d90*/  IADD3 R60, P2, R176, R119, RZ ;  /* 0x00000077b03c7210 */ /* 0x010fe20007f5e0ff */
[----:B------:R0:W4:Y:S01]  /*4da0*/  @!P0 LDG.E.U16 R252, [R52.64] ;  /* 0x0000000634fc8981 */ /* 0x000122000c1e1500 */
[----:B------:R-:W-:Y:S01]  /*4db0*/  PRMT R242, RZ, 0x7610, R242 ;  /* 0x00007610fff27816 */ /* 0x000fe200000000f2 */
[----:B------:R-:W-:-:S02]  /*4dc0*/  IMAD.X R85, R143, 0x1, R0, P1 ;  /* 0x000000018f557824 */ /* 0x000fc400008e0600 */
[----:B------:R1:W2:Y:S01]  /*4dd0*/  @!P0 LDG.E.U16 R247, [R74.64] ;  /* 0x000000064af78981 */ /* 0x0002a2000c1e1500 */
[----:B------:R-:W-:Y:S01]  /*4de0*/  IMAD.X R61, R175, 0x1, R0, P2 ;  /* 0x00000001af3d7824 */ /* 0x000fe200010e0600 */
[----:B0-----:R-:W-:-:S04]  /*4df0*/  IADD3 R52, P1, R136, R119, RZ ;  /* 0x0000007788347210 */ /* 0x001fc80007f3e0ff */
[----:B------:R0:W2:Y:S01]  /*4e00*/  @!P0 LDG.E.U16 R242, [R60.64] ;  /* 0x000000063cf28981 */ /* 0x0000a2000c1e1500 */
[-C--:B-1----:R-:W-:Y:S01]  /*4e10*/  IADD3 R74, P2, R164, R119.reuse, RZ ;  /* 0x00000077a44a7210 */ /* 0x082fe20007f5e0ff */
[----:B------:R-:W-:Y:S01]  /*4e20*/  IMAD.X R53, R135, 0x1, R0, P1 ;  /* 0x0000000187357824 */ /* 0x000fe200008e0600 */
[----:B------:R-:W-:Y:S02]  /*4e30*/  PRMT R248, RZ, 0x7610, R248 ;  /* 0x00007610fff87816 */ /* 0x000fe400000000f8 */
[-C--:B------:R-:W-:Y:S01]  /*4e40*/  IADD3 R110, P1, R132, R119.reuse, RZ ;  /* 0x00000077846e7210 */ /* 0x080fe20007f3e0ff */
[----:B------:R-:W-:Y:S01]  /*4e50*/  IMAD.X R75, R163, 0x1, R0, P2 ;  /* 0x00000001a34b7824 */ /* 0x000fe200010e0600 */
[-C--:B0-----:R-:W-:Y:S02]  /*4e60*/  IADD3 R60, P2, R152, R119.reuse, RZ ;  /* 0x00000077983c7210 */ /* 0x081fe40007f5e0ff */
[----:B------:R-:W-:Y:S01]  /*4e70*/  PRMT R244, RZ, 0x7610, R244 ;  /* 0x00007610fff47816 */ /* 0x000fe200000000f4 */
[----:B------:R-:W-:Y:S01]  /*4e80*/  IMAD.X R111, R131, 0x1, R0, P1 ;  /* 0x00000001836f7824 */ /* 0x000fe200008e0600 */
[----:B------:R-:W-:Y:S01]  /*4e90*/  PRMT R56, RZ, 0x7610, R56 ;  /* 0x00007610ff387816 */ /* 0x000fe20000000038 */
[----:B------:R0:W2:Y:S01]  /*4ea0*/  @!P0 LDG.E.U16 R248, [R74.64] ;  /* 0x000000064af88981 */ /* 0x0000a2000c1e1500 */
[----:B------:R-:W-:Y:S01]  /*4eb0*/  IMAD.X R61, R151, 0x1, R0, P2 ;  /* 0x00000001973d7824 */ /* 0x000fe200010e0600 */
[----:B------:R-:W-:-:S02]  /*4ec0*/  IADD3 R108, P1, R124, R119, RZ ;  /* 0x000000777c6c7210 */ /* 0x000fc40007f3e0ff */
[----:B------:R1:W2:Y:S01]  /*4ed0*/  @!P0 LDG.E.U16 R244, [R54.64] ;  /* 0x0000000636f48981 */ /* 0x0002a2000c1e1500 */
[----:B0-----:R-:W-:-:S03]  /*4ee0*/  IADD3 R74, P2, R140, R119, RZ ;  /* 0x000000778c4a7210 */ /* 0x001fc60007f5e0ff */
[----:B------:R0:W2:Y:S01]  /*4ef0*/  @!P0 LDG.E.U16 R56, [R60.64] ;  /* 0x000000063c388981 */ /* 0x0000a2000c1e1500 */
[----:B------:R-:W-:Y:S01]  /*4f00*/  IMAD.X R109, R123, 0x1, R0, P1 ;  /* 0x000000017b6d7824 */ /* 0x000fe200008e0600 */
[----:B-1----:R-:W-:Y:S01]  /*4f10*/  PRMT R54, RZ, 0x7610, R54 ;  /* 0x00007610ff367816 */ /* 0x002fe20000000036 */
[----:B------:R-:W-:Y:S01]  /*4f20*/  IMAD.X R75, R139, 0x1, R0, P2 ;  /* 0x000000018b4b7824 */ /* 0x000fe200010e0600 */
[-C--:B------:R-:W-:Y:S02]  /*4f30*/  IADD3 R106, P1, R2, R119.reuse, RZ ;  /* 0x00000077026a7210 */ /* 0x080fe40007f3e0ff */
[-C--:B------:R-:W-:Y:S02]  /*4f40*/  IADD3 R104, P2, R128, R119.reuse, RZ ;  /* 0x0000007780687210 */ /* 0x080fe40007f5e0ff */
[----:B------:R-:W-:Y:S01]  /*4f50*/  PRMT R55, RZ, 0x7610, R55 ;  /* 0x00007610ff377816 */ /* 0x000fe20000000037 */
[----:B------:R1:W2:Y:S01]  /*4f60*/  @!P0 LDG.E.U16 R54, [R62.64] ;  /* 0x000000063e368981 */ /* 0x0002a2000c1e1500 */
[----:B0-----:R-:W-:Y:S01]  /*4f70*/  PRMT R60, RZ, 0x7610, R60 ;  /* 0x00007610ff3c7816 */ /* 0x001fe2000000003c */
[--C-:B------:R-:W-:Y:S01]  /*4f80*/  IMAD.X R107, R3, 0x1, R0.reuse, P1 ;  /* 0x00000001036b7824 */ /* 0x100fe200008e0600 */
[----:B------:R-:W-:Y:S01]  /*4f90*/  IADD3 R226, P1, R10, R119, RZ ;  /* 0x000000770ae27210 */ /* 0x000fe20007f3e0ff */
[----:B------:R-:W-:Y:S01]  /*4fa0*/  IMAD.X R105, R127, 0x1, R0, P2 ;  /* 0x000000017f697824 */ /* 0x000fe200010e0600 */
[----:B------:R0:W2:Y:S04]  /*4fb0*/  @!P0 LDG.E.U16 R55, [R72.64] ;  /* 0x0000000648378981 */ /* 0x0000a8000c1e1500 */
[----:B------:R0:W2:Y:S01]  /*4fc0*/  @!P0 LDG.E.U16 R60, [R52.64] ;  /* 0x00000006343c8981 */ /* 0x0000a2000c1e1500 */
[----:B-1----:R-:W-:Y:S01]  /*4fd0*/  PRMT R62, RZ, 0x7610, R62 ;  /* 0x00007610ff3e7816 */ /* 0x002fe2000000003e */
[----:B------:R-:W-:Y:S01]  /*4fe0*/  IMAD.X R227, R11, 0x1, R0, P1 ;  /* 0x000000010be37824 */ /* 0x000fe200008e0600 */
[----:B------:R-:W-:-:S02]  /*4ff0*/  PRMT R250, RZ, 0x7610, R250 ;  /* 0x00007610fffa7816 */ /* 0x000fc400000000fa */
[----:B------:R-:W-:Y:S02]  /*5000*/  PRMT R58, RZ, 0x7610, R58 ;  /* 0x00007610ff3a7816 */ /* 0x000fe4000000003a */
[----:B0-----:R-:W-:Y:S01]  /*5010*/  PRMT R72, RZ, 0x7610, R72 ;  /* 0x00007610ff487816 */ /* 0x001fe20000000048 */
[----:B------:R0:W2:Y:S01]  /*5020*/  @!P0 LDG.E.U16 R62, [R110.64] ;  /* 0x000000066e3e8981 */ /* 0x0000a2000c1e1500 */
[-C--:B------:R-:W-:Y:S02]  /*5030*/  IADD3 R52, P2, R6, R119.reuse, RZ ;  /* 0x0000007706347210 */ /* 0x080fe40007f5e0ff */
[----:B------:R-:W-:Y:S01]  /*5040*/  PRMT R86, RZ, 0x7610, R86 ;  /* 0x00007610ff567816 */ /* 0x000fe20000000056 */
[----:B------:R1:W2:Y:S02]  /*5050*/  @!P0 LDG.E.U16 R250, [R84.64] ;  /* 0x0000000654fa8981 */ /* 0x0002a4000c1e1500 */
[----:B------:R-:W-:Y:S02]  /*5060*/  IMAD.X R53, R7, 0x1, R0, P2 ;  /* 0x0000000107357824 */ /* 0x000fe400010e0600 */
[----:B------:R1:W2:Y:S01]  /*5070*/  @!P0 LDG.E.U16 R58, [R74.64] ;  /* 0x000000064a3a8981 */ /* 0x0002a2000c1e1500 */
[----:B0-----:R-:W-:-:S03]  /*5080*/  IADD3 R110, P1, R14, R119, RZ ;  /* 0x000000770e6e7210 */ /* 0x001fc60007f3e0ff */
[----:B------:R0:W2:Y:S01]  /*5090*/  @!P0 LDG.E.U16 R72, [R104.64] ;  /* 0x0000000668488981 */ /* 0x0000a2000c1e1500 */
[----:B-1----:R-:W-:Y:S01]  /*50a0*/  PRMT R84, RZ, 0x7610, R84 ;  /* 0x00007610ff547816 */ /* 0x002fe20000000054 */
[----:B------:R-:W-:Y:S02]  /*50b0*/  IMAD.X R111, R15, 0x1, R0, P1 ;  /* 0x000000010f6f7824 */ /* 0x000fe400008e0600 */
[----:B------:R1:W2:Y:S01]  /*50c0*/  @!P0 LDG.E.U16 R86, [R52.64] ;  /* 0x0000000634568981 */ /* 0x0002a2000c1e1500 */
[----:B------:R-:W-:Y:S02]  /*50d0*/  PRMT R74, RZ, 0x7610, R74 ;  /* 0x00007610ff4a7816 */ /* 0x000fe4000000004a */
[----:B------:R-:W-:Y:S01]  /*50e0*/  IADD3 R228, P2, R18, R119, RZ ;  /* 0x0000007712e47210 */ /* 0x000fe20007f5e0ff */
[----:B------:R1:W2:Y:S01]  /*50f0*/  @!P0 LDG.E.U16 R84, [R106.64] ;  /* 0x000000066a548981 */ /* 0x0002a2000c1e1500 */
[----:B0-----:R-:W-:-:S03]  /*5100*/  PRMT R104, RZ, 0x7610, R104 ;  /* 0x00007610ff687816 */ /* 0x001fc60000000068 */
[----:B------:R0:W2:Y:S01]  /*5110*/  @!P0 LDG.E.U16 R74, [R108.64] ;  /* 0x000000066c4a8981 */ /* 0x0000a2000c1e1500 */
[----:B-1----:R-:W-:Y:S01]  /*5120*/  IADD3 R52, P1, R22, R119, RZ ;  /* 0x0000007716347210 */ /* 0x002fe20007f3e0ff */
[--C-:B------:R-:W-:Y:S02]  /*5130*/  IMAD.X R229, R19, 0x1, R0.reuse, P2 ;  /* 0x0000000113e57824 */ /* 0x100fe400010e0600 */
[----:B------:R1:W2:Y:S02]  /*5140*/  @!P0 LDG.E.U16 R104, [R226.64] ;  /* 0x00000006e2688981 */ /* 0x0002a4000c1e1500 */
[----:B------:R-:W-:Y:S01]  /*5150*/  IMAD.X R53, R23, 0x1, R0, P1 ;  /* 0x0000000117357824 */ /* 0x000fe200008e0600 */
[----:B------:R-:W-:Y:S02]  /*5160*/  PRMT R106, RZ, 0x7610, R106 ;  /* 0x00007610ff6a7816 */ /* 0x000fe4000000006a */
[----:B0-----:R-:W-:Y:S02]  /*5170*/  PRMT R108, RZ, 0x7610, R108 ;  /* 0x00007610ff6c7816 */ /* 0x001fe4000000006c */
[----:B------:R-:W-:-:S02]  /*5180*/  PRMT R222, RZ, 0x7610, R222 ;  /* 0x00007610ffde7816 */ /* 0x000fc400000000de */
[----:B------:R0:W2:Y:S01]  /*5190*/  @!P0 LDG.E.U16 R106, [R110.64] ;  /* 0x000000066e6a8981 */ /* 0x0000a2000c1e1500 */
[----:B-1----:R-:W-:-:S03]  /*51a0*/  IADD3 R226, P1, R26, R119, RZ ;  /* 0x000000771ae27210 */ /* 0x002fc60007f3e0ff */
[----:B------:R1:W2:Y:S02]  /*51b0*/  @!P0 LDG.E.U16 R108, [R228.64] ;  /* 0x00000006e46c8981 */ /* 0x0002a4000c1e1500 */
[----:B------:R-:W-:Y:S01]  /*51c0*/  IMAD.X R227, R27, 0x1, R0, P1 ;  /* 0x000000011be37824 */ /* 0x000fe200008e0600 */
[----:B0-----:R-:W-:-:S04]  /*51d0*/  PRMT R110, RZ, 0x7610, R110 ;  /* 0x00007610ff6e7816 */ /* 0x001fc8000000006e */
[----:B------:R0:W2:Y:S01]  /*51e0*/  @!P0 LDG.E.U16 R222, [R226.64] ;  /* 0x00000006e2de8981 */ /* 0x0000a2000c1e1500 */
[----:B-1----:R-:W-:-:S03]  /*51f0*/  IADD3 R228, P1, R30, R119, RZ ;  /* 0x000000771ee47210 */ /* 0x002fc60007f3e0ff */
[----:B------:R1:W2:Y:S02]  /*5200*/  @!P0 LDG.E.U16 R110, [R52.64] ;  /* 0x00000006346e8981 */ /* 0x0002a4000c1e1500 */
[----:B------:R-:W-:Y:S01]  /*5210*/  IMAD.X R229, R31, 0x1, R0, P1 ;  /* 0x000000011fe57824 */ /* 0x000fe200008e0600 */
[----:B0-----:R-:W-:Y:S02]  /*5220*/  PRMT R226, RZ, 0x7610, R226 ;  /* 0x00007610ffe27816 */ /* 0x001fe400000000e2 */
[----:B-1----:R-:W-:-:S04]  /*5230*/  IADD3 R52, P1, R34, R119, RZ ;  /* 0x0000007722347210 */ /* 0x002fc80007f3e0ff */
[----:B------:R0:W2:Y:S01]  /*5240*/  @!P0 LDG.E.U16 R226, [R228.64] ;  /* 0x00000006e4e28981 */ /* 0x0000a2000c1e1500 */
[----:B------:R-:W-:Y:S01]  /*5250*/  IMAD.X R53, R35, 0x1, R0, P1 ;  /* 0x0000000123357824 */ /* 0x000fe200008e0600 */
[----:B0-----:R-:W-:-:S06]  /*5260*/  PRMT R228, RZ, 0x7610, R228 ;  /* 0x00007610ffe47816 */ /* 0x001fcc00000000e4 */
[----:B------:R0:W2:Y:S01]  /*5270*/  @!P0 LDG.E.U16 R228, [R52.64] ;  /* 0x0000000634e48981 */ /* 0x0000a2000c1e1500 */
[----:B------:R-:W-:Y:S02]  /*5280*/  PRMT R230, RZ, 0x7610, R230 ;  /* 0x00007610ffe67816 */ /* 0x000fe400000000e6 */
[----:B0-----:R-:W-:-:S05]  /*5290*/  IADD3 R52, P1, R38, R119, RZ ;  /* 0x0000007726347210 */ /* 0x001fca0007f3e0ff */
[----:B------:R-:W-:-:S05]  /*52a0*/  IMAD.X R53, R39, 0x1, R0, P1 ;  /* 0x0000000127357824 */ /* 0x000fca00008e0600 */
        /* <DEDUP_REMOVED lines=8> */
[----:B------:R0:W3:Y:S01]  /*5330*/  @!P0 LDG.E.U16 R234, [R52.64] ;  /* 0x0000000634ea8981 */ /* 0x0000e2000c1e1500 */
        /* <DEDUP_REMOVED lines=11> */
[----:B------:R0:W4:Y:S01]  /*53f0*/  @!P0 LDG.E.U16 R61, [R52.64] ;  /* 0x00000006343d8981 */ /* 0x000122000c1e1500 */
        /* <DEDUP_REMOVED lines=42> */
[----:B------:R-:W-:Y:S01]  /*56a0*/  IMAD.X R53, R145, 0x1, R0, P1 ;  /* 0x0000000191357824 */ /* 0x000fe200008e0600 */
[----:B-----5:R0:W-:Y:S04]  /*56b0*/  STS.U16 [R209+0x8000], R231 ;  /* 0x008000e7d1007388 */ /* 0x0201e80000000400 */
[----:B------:R1:W5:Y:S01]  /*56c0*/  @!P0 LDG.E.U16 R229, [R52.64] ;  /* 0x0000000634e58981 */ /* 0x000362000c1e1500 */
[----:B0-----:R-:W-:Y:S02]  /*56d0*/  PRMT R231, RZ, 0x7610, R231 ;  /* 0x00007610ffe77816 */ /* 0x001fe400000000e7 */
[----:B-1----:R-:W-:-:S05]  /*56e0*/  IADD3 R52, P1, R142, R119, RZ ;  /* 0x000000778e347210 */ /* 0x002fca0007f3e0ff */
[----:B------:R-:W-:Y:S01]  /*56f0*/  IMAD.X R53, R141, 0x1, R0, P1 ;  /* 0x000000018d357824 */ /* 0x000fe200008e0600 */
[----:B--2---:R0:W-:Y:S04]  /*5700*/  STS.U16 [R209+0x8200], R233 ;  /* 0x008200e9d1007388 */ /* 0x0041e80000000400 */
[----:B------:R1:W2:Y:S01]  /*5710*/  @!P0 LDG.E.U16 R231, [R52.64] ;  /* 0x0000000634e78981 */ /* 0x0002a2000c1e1500 */
[----:B0-----:R-:W-:Y:S02]  /*5720*/  PRMT R233, RZ, 0x7610, R233 ;  /* 0x00007610ffe97816 */ /* 0x001fe400000000e9 */
[----:B-1----:R-:W-:-:S05]  /*5730*/  IADD3 R52, P1, R138, R119, RZ ;  /* 0x000000778a347210 */ /* 0x002fca0007f3e0ff */
[----:B------:R-:W-:Y:S01]  /*5740*/  IMAD.X R53, R137, 0x1, R0, P1 ;  /* 0x0000000189357824 */ /* 0x000fe200008e0600 */
[----:B------:R0:W-:Y:S04]  /*5750*/  STS.U16 [R209+0x8400], R235 ;  /* 0x008400ebd1007388 */ /* 0x0001e80000000400 */
        /* <DEDUP_REMOVED lines=9> */
[----:B---3--:R0:W-:Y:S04]  /*57f0*/  STS.U16 [R209+0x8800], R239 ;  /* 0x008800efd1007388 */ /* 0x0081e80000000400 */
[----:B------:R1:W3:Y:S01]  /*5800*/  @!P0 LDG.E.U16 R237, [R52.64] ;  /* 0x0000000634ed8981 */ /* 0x0002e2000c1e1500 */
        /* <DEDUP_REMOVED lines=18> */
[----:B------:R0:W-:Y:S04]  /*5930*/  STS.U16 [R209], R247 ;  /* 0x000000f7d1007388 */ /* 0x0001e80000000400 */
        /* <DEDUP_REMOVED lines=8> */
[----:B------:R-:W-:-:S05]  /*59c0*/  IMAD.X R53, R17, 0x1, R0, P1 ;  /* 0x0000000111357824 */ /* 0x000fca00008e0600 */
[----:B------:R0:W3:Y:S01]  /*59d0*/  @!P0 LDG.E.U16 R249, [R52.64] ;  /* 0x0000000634f98981 */ /* 0x0000e2000c1e1500 */
[----:B------:R-:W-:Y:S02]  /*59e0*/  PRMT R251, RZ, 0x7610, R251 ;  /* 0x00007610fffb7816 */ /* 0x000fe400000000fb */
[----:B0-----:R-:W-:-:S05]  /*59f0*/  IADD3 R52, P1, R20, R119, RZ ;  /* 0x0000007714347210 */ /* 0x001fca0007f3e0ff */
[----:B------:R-:W-:Y:S01]  /*5a00*/  IMAD.X R53, R21, 0x1, R0, P1 ;  /* 0x0000000115357824 */ /* 0x000fe200008e0600 */
[----:B------:R0:W-:Y:S04]  /*5a10*/  STS.U16 [R209+0xc00], R240 ;  /* 0x000c00f0d1007388 */ /* 0x0001e80000000400 */
[----:B------:R1:W3:Y:S01]  /*5a20*/  @!P0 LDG.E.U16 R251, [R52.64] ;  /* 0x0000000634fb8981 */ /* 0x0002e2000c1e1500 */
[----:B0-----:R-:W-:Y:S02]  /*5a30*/  PRMT R240, RZ, 0x7610, R240 ;  /* 0x00007610fff07816 */ /* 0x001fe400000000f0 */
[----:B-1----:R-:W-:-:S05]  /*5a40*/  IADD3 R52, P1, R24, R119, RZ ;  /* 0x0000007718347210 */ /* 0x002fca0007f3e0ff */
        /* <DEDUP_REMOVED lines=15> */
[----:B------:R-:W-:-:S05]  /*5b40*/  IMAD.X R53, R37, 0x1, R0, P1 ;  /* 0x0000000125357824 */ /* 0x000fca00008e0600 */
[----:B------:R0:W3:Y:S04]  /*5b50*/  @!P0 LDG.E.U16 R246, [R52.64] ;  /* 0x0000000634f68981 */ /* 0x0000e8000c1e1500 */
[----:B------:R1:W-:Y:S01]  /*5b60*/  STS.U16 [R209+0x2800], R56 ;  /* 0x00280038d1007388 */ /* 0x0003e20000000400 */
[----:B0-----:R-:W-:-:S05]  /*5b70*/  IADD3 R52, P1, R40, R119, RZ ;  /* 0x0000007728347210 */ /* 0x001fca0007f3e0ff */
[--C-:B------:R-:W-:Y:S01]  /*5b80*/  IMAD.X R53, R41, 0x1, R0.reuse, P1 ;  /* 0x0000000129357824 */ /* 0x100fe200008e0600 */
[----:B-1----:R-:W-:Y:S01]  /*5b90*/  IADD3 R56, P1, R44, R119, RZ ;  /* 0x000000772c387210 */ /* 0x002fe20007f3e0ff */
[----:B------:R0:W-:Y:S04]  /*5ba0*/  STS.U16 [R209+0x800], R57 ;  /* 0x00080039d1007388 */ /* 0x0001e80000000400 */
[----:B------:R1:W-:Y:S04]  /*5bb0*/  STS.U16 [R209+0x1c00], R248 ;  /* 0x001c00f8d1007388 */ /* 0x0003e80000000400 */
[----:B------:R5:W-:Y:S01]  /*5bc0*/  STS.U16 [R209+0x2c00], R54 ;  /* 0x002c0036d1007388 */ /* 0x000be20000000400 */
[----:B0-----:R-:W-:Y:S01]  /*5bd0*/  IMAD.X R57, R45, 0x1, R0, P1 ;  /* 0x000000012d397824 */ /* 0x001fe200008e0600 */
[----:B-1----:R-:W-:-:S02]  /*5be0*/  PRMT R248, RZ, 0x7610, R248 ;  /* 0x00007610fff87816 */ /* 0x002fc400000000f8 */
[----:B----4-:R0:W-:Y:S01]  /*5bf0*/  STS.U16 [R209+0x2000], R252 ;  /* 0x002000fcd1007388 */ /* 0x0101e20000000400 */
[----:B-----5:R-:W-:-:S03]  /*5c00*/  IADD3 R54, P1, R48, R119, RZ ;  /* 0x0000007730367210 */ /* 0x020fc60007f3e0ff */
[----:B------:R1:W-:Y:S04]  /*5c10*/  STS.U16 [R209+0x2400], R55 ;  /* 0x00240037d1007388 */ /* 0x0003e80000000400 */
[----:B------:R4:W5:Y:S01]  /*5c20*/  @!P0 LDG.E.U16 R248, [R52.64] ;  /* 0x0000000634f88981 */ /* 0x000962000c1e1500 */
[----:B0-----:R-:W-:Y:S01]  /*5c30*/  PRMT R252, RZ, 0x7610, R252 ;  /* 0x00007610fffc7816 */ /* 0x001fe200000000fc */
[----:B-1----:R-:W-:Y:S02]  /*5c40*/  IMAD.X R55, R49, 0x1, R0, P1 ;  /* 0x0000000131377824 */ /* 0x002fe400008e0600 */
[----:B------:R0:W-:Y:S01]  /*5c50*/  STS.U16 [R209+0x3000], R250 ;  /* 0x003000fad1007388 */ /* 0x0001e20000000400 */
[----:B----4-:R-:W-:-:S03]  /*5c60*/  IADD3 R52, P1, R112, R119, RZ ;  /* 0x0000007770347210 */ /* 0x010fc60007f3e0ff */
[----:B------:R1:W4:Y:S02]  /*5c70*/  @!P0 LDG.E.U16 R252, [R56.64] ;  /* 0x0000000638fc8981 */ /* 0x000324000c1e1500 */
[----:B------:R-:W-:Y:S01]  /*5c80*/  IMAD.X R53, R113, 0x1, R0, P1 ;  /* 0x0000000171357824 */ /* 0x000fe200008e0600 */
[----:B0-----:R-:W-:Y:S02]  /*5c90*/  PRMT R250, RZ, 0x7610, R250 ;  /* 0x00007610fffa7816 */ /* 0x001fe400000000fa */
[----:B-1----:R-:W-:-:S04]  /*5ca0*/  PRMT R57, RZ, 0x7610, R57 ;  /* 0x00007610ff397816 */ /* 0x002fc80000000039 */
[----:B------:R-:W4:Y:S04]  /*5cb0*/  @!P0 LDG.E.U16 R250, [R52.64] ;  /* 0x0000000634fa8981 */ /* 0x000f28000c1e1500 */
[----:B------:R-:W4:Y:S04]  /*5cc0*/  @!P0 LDG.E.U16 R57, [R54.64] ;  /* 0x0000000636398981 */ /* 0x000f28000c1e1500 */
[----:B------:R-:W-:Y:S04]  /*5cd0*/  STS.U16 [R209+0x3400], R58 ;  /* 0x0034003ad1007388 */ /* 0x000fe80000000400 */
        /* <DEDUP_REMOVED lines=31> */
[----:B--2---:R-:W-:Y:S04]  /*5ed0*/  STS.U16 [R208+0x3200], R231 ;  /* 0x003200e7d0007388 */ /* 0x004fe80000000400 */
[----:B------:R-:W-:Y:S04]  /*5ee0*/  STS.U16 [R208+0x3600], R233 ;  /* 0x003600e9d0007388 */ /* 0x000fe80000000400 */
[----:B------:R-:W-:Y:S04]  /*5ef0*/  STS.U16 [R208+0x3a00], R235 ;  /* 0x003a00ebd0007388 */ /* 0x000fe80000000400 */
[----:B---3--:R-:W-:Y:S04]  /*5f00*/  STS.U16 [R208+0x3e00], R237 ;  /* 0x003e00edd0007388 */ /* 0x008fe80000000400 */
        /* <DEDUP_REMOVED lines=11> */
[----:B-----5:R-:W-:Y:S04]  /*5fc0*/  STS.U16 [R208+0x6e00], R248 ;  /* 0x006e00f8d0007388 */ /* 0x020fe80000000400 */
[----:B----4-:R-:W-:Y:S04]  /*5fd0*/  STS.U16 [R208+0x7200], R252 ;  /* 0x007200fcd0007388 */ /* 0x010fe80000000400 */
[----:B------:R-:W-:Y:S04]  /*5fe0*/  STS.U16 [R208+0x7a00], R250 ;  /* 0x007a00fad0007388 */ /* 0x000fe80000000400 */
[----:B------:R-:W-:Y:S04]  /*5ff0*/  STS.U16 [R208+0x7600], R57 ;  /* 0x00760039d0007388 */ /* 0x000fe80000000400 */
[----:B------:R-:W-:Y:S06]  /*6000*/  BAR.SYNC.DEFER_BLOCKING 0x0 ;  /* 0x0000000000007b1d */ /* 0x000fec0000010000 */
[----:B------:R-:W-:Y:S04]  /*6010*/  LDSM.16.MT88.4 R104, [R207+0x8000] ;  /* 0x00800000cf68783b */ /* 0x000fe80000004200 */
[----:B------:R-:W0:Y:S04]  /*6020*/  LDSM.16.M88.4 R72, [R205] ;  /* 0x00000000cd48783b */ /* 0x000e280000000200 */
[----:B------:R-:W1:Y:S04]  /*6030*/  LDSM.16.M88.4 R52, [R205+0x2000] ;  /* 0x00200000cd34783b */ /* 0x000e680000000200 */
[----:B------:R-:W2:Y:S04]  /*6040*/  LDSM.16.M88.4 R56, [R205+0x4000] ;  /* 0x00400000cd38783b */ /* 0x000ea80000000200 */
[----:B------:R-:W3:Y:S04]  /*6050*/  LDSM.16.M88.4 R60, [R205+0x6000] ;  /* 0x00600000cd3c783b */ /* 0x000ee80000000200 */
[----:B------:R-:W4:Y:S01]  /*6060*/  LDSM.16.MT88.4 R84, [R206+0x8000] ;  /* 0x00800000ce54783b */ /* 0x000f220000004200 */
[C---:B0-----:R-:W-:Y:S08]  /*6070*/  HMMA.16816.F32.BF16 R88, R104.reuse, R72, R88 ;  /* 0x000000486858723c */ /* 0x041ff00000041858 */
[C---:B-1----:R-:W-:Y:S08]  /*6080*/  HMMA.16816.F32.BF16 R92, R104.reuse, R52, R92 ;  /* 0x00000034685c723c */ /* 0x042ff0000004185c */
[C---:B--2---:R-:W-:Y:S08]  /*6090*/  HMMA.16816.F32.BF16 R96, R104.reuse, R56, R96 ;  /* 0x000000386860723c */ /* 0x044ff00000041860 */
[----:B---3--:R-:W-:Y:S01]  /*60a0*/  HMMA.16816.F32.BF16 R100, R104, R60, R100 ;  /* 0x0000003c6864723c */ /* 0x008fe20000041864 */
[----:B------:R-:W0:Y:S07]  /*60b0*/  LDSM.16.MT88.4 R104, [R207+0x8400] ;  /* 0x00840000cf68783b */ /* 0x000e2e0000004200 */
[C---:B----4-:R-:W-:Y:S08]  /*60c0*/  HMMA.16816.F32.BF16 R76, R84.reuse, R72, R76 ;  /* 0x00000048544c723c */ /* 0x050ff0000004184c */
[C---:B------:R-:W-:Y:S08]  /*60d0*/  HMMA.16816.F32.BF16 R64, R84.reuse, R52, R64 ;  /* 0x000000345440723c */ /* 0x040ff00000041840 */
[C---:B------:R-:W-:Y:S08]  /*60e0*/  HMMA.16816.F32.BF16 R68, R84.reuse, R56, R68 ;  /* 0x000000385444723c */ /* 0x040ff00000041844 */
[----:B------:R-:W-:Y:S01]  /*60f0*/  HMMA.16816.F32.BF16 R80, R84, R60, R80 ;  /* 0x0000003c5450723c */ /* 0x000fe20000041850 */
[----:B------:R-:W1:Y:S07]  /*6100*/  LDSM.16.MT88.4 R84, [R206+0x8400] ;  /* 0x00840000ce54783b */ /* 0x000e6e0000004200 */
[C---:B0-----:R-:W-:Y:S08]  /*6110*/  HMMA.16816.F32.BF16 R88, R104.reuse, R74, R88 ;  /* 0x0000004a6858723c */ /* 0x041ff00000041858 */
[C---:B------:R-:W-:Y:S08]  /*6120*/  HMMA.16816.F32.BF16 R92, R104.reuse, R54, R92 ;  /* 0x00000036685c723c */ /* 0x040ff0000004185c */
[C---:B------:R-:W-:Y:S08]  /*6130*/  HMMA.16816.F32.BF16 R96, R104.reuse, R58, R96 ;  /* 0x0000003a6860723c */ /* 0x040ff00000041860 */
[----:B------:R-:W-:Y:S01]  /*6140*/  HMMA.16816.F32.BF16 R100, R104, R62, R100 ;  /* 0x0000003e6864723c */ /* 0x000fe20000041864 */
[----:B------:R-:W-:Y:S07]  /*6150*/  LDSM.16.MT88.4 R104, [R207+0x8800] ;  /* 0x00880000cf68783b */ /* 0x000fee0000004200 */
[C---:B-1----:R-:W-:Y:S01]  /*6160*/  HMMA.16816.F32.BF16 R76, R84.reuse, R74, R76 ;  /* 0x0000004a544c723c */ /* 0x042fe2000004184c */
[----:B------:R-:W0:Y:S07]  /*6170*/  LDSM.16.M88.4 R72, [R204] ;  /* 0x00000000cc48783b */ /* 0x000e2e0000000200 */
[C---:B------:R-:W-:Y:S01]  /*6180*/  HMMA.16816.F32.BF16 R108, R84.reuse, R54, R64 ;  /* 0x00000036546c723c */ /* 0x040fe20000041840 */
[----:B------:R-:W1:Y:S04]  /*6190*/  LDSM.16.M88.4 R64, [R204+0x2000] ;  /* 0x00200000cc40783b */ /* 0x000e680000000200 */
[----:B------:R-:W2:Y:S03]  /*61a0*/  LDSM.16.M88.4 R52, [R204+0x4000] ;  /* 0x00400000cc34783b */ /* 0x000ea60000000200 */
[C---:B------:R-:W-:Y:S01]  /*61b0*/  HMMA.16816.F32.BF16 R68, R84.reuse, R58, R68 ;  /* 0x0000003a5444723c */ /* 0x040fe20000041844 */
[----:B------:R-:W3:Y:S07]  /*61c0*/  LDSM.16.M88.4 R56, [R204+0x6000] ;  /* 0x00600000cc38783b */ /* 0x000eee0000000200 */
[----:B------:R-:W-:Y:S01]  /*61d0*/  HMMA.16816.F32.BF16 R80, R84, R62, R80 ;  /* 0x0000003e5450723c */ /* 0x000fe20000041850 */
[----:B------:R-:W4:Y:S06]  /*61e0*/  LDSM.16.MT88.4 R60, [R206+0x8800] ;  /* 0x00880000ce3c783b */ /* 0x000f2c0000004200 */
[----:B------:R-:W-:-:S02]  /*61f0*/  IMAD.MOV.U32 R84, RZ, RZ, R122 ;  /* 0x000000ffff547224 */ /* 0x000fc400078e007a */
[----:B------:R-:W-:-:S04]  /*6200*/  IMAD.MOV.U32 R85, RZ, RZ, R121 ;  /* 0x000000ffff557224 */ /* 0x000fc800078e0079 */
[----:B------:R-:W-:Y:S01]  /*6210*/  IMAD.WIDE R84, R194, 0x2, R84 ;  /* 0x00000002c2547825 */ /* 0x000fe200078e0254 */
[C---:B0-----:R-:W-:Y:S03]  /*6220*/  HMMA.16816.F32.BF16 R88, R104.reuse, R72, R88 ;  /* 0x000000486858723c */ /* 0x041fe60000041858 */
[----:B------:R-:W-:Y:S02]  /*6230*/  IMAD.MOV.U32 R122, RZ, RZ, R84 ;  /* 0x000000ffff7a7224 */ /* 0x000fe400078e0054 */
[----:B------:R-:W-:Y:S02]  /*6240*/  IMAD.MOV.U32 R121, RZ, RZ, R85 ;  /* 0x000000ffff797224 */ /* 0x000fe400078e0055 */
[----:B------:R-:W-:Y:S02]  /*6250*/  IMAD.MOV.U32 R84, RZ, RZ, R124 ;  /* 0x000000ffff547224 */ /* 0x000fe400078e007c */
[----:B------:R-:W-:Y:S01]  /*6260*/  IMAD.MOV.U32 R85, RZ, RZ, R123 ;  /* 0x000000ffff557224 */ /* 0x000fe200078e007b */
[----:B-1----:R-:W-:Y:S01]  /*6270*/  HMMA.16816.F32.BF16 R92, R104, R64, R92 ;  /* 0x00000040685c723c */ /* 0x002fe2000004185c */
[----:B------:R-:W-:-:S02]  /*6280*/  IMAD.MOV.U32 R86, RZ, RZ, R126 ;  /* 0x000000ffff567224 */ /* 0x000fc400078e007e */
[----:B------:R-:W-:-:S05]  /*6290*/  IMAD.MOV.U32 R87, RZ, RZ, R125 ;  /* 0x000000ffff577224 */ /* 0x000fca00078e007d */
[----:B--2---:R-:W-:Y:S01]  /*62a0*/  HMMA.16816.F32.BF16 R96, R104, R52, R96 ;  /* 0x000000346860723c */ /* 0x004fe20000041860 */
[----:B------:R-:W-:-:S07]  /*62b0*/  IMAD.WIDE R124, R194, 0x2, R84 ;  /* 0x00000002c27c7825 */ /* 0x000fce00078e0254 */
[----:B---3--:R-:W-:Y:S01]  /*62c0*/  HMMA.16816.F32.BF16 R100, R104, R56, R100 ;  /* 0x000000386864723c */ /* 0x008fe20000041864 */
[----:B------:R-:W-:-:S06]  /*62d0*/  IMAD.MOV.U32 R85, RZ, RZ, R127 ;  /* 0x000000ffff557224 */ /* 0x000fcc00078e007f */
[----:B------:R-:W-:Y:S02]  /*62e0*/  IMAD.MOV.U32 R104, RZ, RZ, R130 ;  /* 0x000000ffff687224 */ /* 0x000fe400078e0082 */
[----:B------:R-:W-:Y:S02]  /*62f0*/  IMAD.MOV.U32 R105, RZ, RZ, R129 ;  /* 0x000000ffff697224 */ /* 0x000fe400078e0081 */
[----:B------:R-:W-:Y:S02]  /*6300*/  IMAD.MOV.U32 R130, RZ, RZ, R132 ;  /* 0x000000ffff827224 */ /* 0x000fe400078e0084 */
[----:B------:R-:W-:-:S04]  /*6310*/  IMAD.WIDE R104, R194, 0x2, R104 ;  /* 0x00000002c2687825 */ /* 0x000fc800078e0268 */
[C---:B------:R-:W-:Y:S01]  /*6320*/  IMAD.WIDE R126, R194.reuse, 0x2, R86 ;  /* 0x00000002c27e7825 */ /* 0x040fe200078e0256 */
[----:B----4-:R-:W-:Y:S03]  /*6330*/  HMMA.16816.F32.BF16 R76, R60, R72, R76 ;  /* 0x000000483c4c723c */ /* 0x010fe6000004184c */
[----:B------:R-:W-:-:S04]  /*6340*/  IMAD.WIDE R86, R194, 0x2, R130 ;  /* 0x00000002c2567825 */ /* 0x000fc800078e0282 */
[----:B------:R-:W-:Y:S02]  /*6350*/  IMAD.MOV.U32 R130, RZ, RZ, R104 ;  /* 0x000000ffff827224 */ /* 0x000fe400078e0068 */
[----:B------:R-:W-:Y:S02]  /*6360*/  IMAD.MOV.U32 R129, RZ, RZ, R105 ;  /* 0x000000ffff817224 */ /* 0x000fe400078e0069 */
[----:B------:R-:W-:Y:S02]  /*6370*/  IMAD.MOV.U32 R104, RZ, RZ, R138 ;  /* 0x000000ffff687224 */ /* 0x000fe400078e008a */
[----:B------:R-:W-:Y:S02]  /*6380*/  IMAD.MOV.U32 R105, RZ, RZ, R137 ;  /* 0x000000ffff697224 */ /* 0x000fe400078e0089 */
[----:B------:R-:W-:Y:S02]  /*6390*/  IMAD.MOV.U32 R72, RZ, RZ, R136 ;  /* 0x000000ffff487224 */ /* 0x000fe400078e0088 */
[----:B------:R-:W-:-:S02]  /*63a0*/  IMAD.MOV.U32 R73, RZ, RZ, R135 ;  /* 0x000000ffff497224 */ /* 0x000fc400078e0087 */
[----:B------:R-:W-:Y:S02]  /*63b0*/  IMAD.MOV.U32 R138, RZ, RZ, R140 ;  /* 0x000000ffff8a7224 */ /* 0x000fe400078e008c */
[----:B------:R-:W-:-:S04]  /*63c0*/  IMAD.WIDE R104, R194, 0x2, R104 ;  /* 0x00000002c2687825 */ /* 0x000fc800078e0268 */
[----:B------:R-:W-:-:S04]  /*63d0*/  IMAD.WIDE R136, R194, 0x2, R72 ;  /* 0x00000002c2887825 */ /* 0x000fc800078e0248 */
[----:B------:R-:W-:-:S04]  /*63e0*/  IMAD.WIDE R72, R194, 0x2, R138 ;  /* 0x00000002c2487825 */ /* 0x000fc800078e028a */
[----:B------:R-:W-:Y:S02]  /*63f0*/  IMAD.MOV.U32 R138, RZ, RZ, R104 ;  /* 0x000000ffff8a7224 */ /* 0x000fe400078e0068 */
[----:B------:R-:W-:Y:S02]  /*6400*/  IMAD.MOV.U32 R104, RZ, RZ, R142 ;  /* 0x000000ffff687224 */ /* 0x000fe400078e008e */
[----:B------:R-:W-:Y:S02]  /*6410*/  IMAD.MOV.U32 R142, RZ, RZ, R144 ;  /* 0x000000ffff8e7224 */ /* 0x000fe400078e0090 */
[----:B------:R-:W-:Y:S02]  /*6420*/  IMAD.MOV.U32 R144, RZ, RZ, R146 ;  /* 0x000000ffff907224 */ /* 0x000fe400078e0092 */
[----:B------:R-:W-:Y:S01]  /*6430*/  IMAD.MOV.U32 R84, RZ, RZ, R128 ;  /* 0x000000ffff547224 */ /* 0x000fe200078e0080 */
[----:B------:R-:W-:Y:S01]  /*6440*/  HMMA.16816.F32.BF16 R108, R60, R64, R108 ;  /* 0x000000403c6c723c */ /* 0x000fe2000004186c */
[----:B------:R-:W-:-:S02]  /*6450*/  IMAD.MOV.U32 R132, RZ, RZ, R134 ;  /* 0x000000ffff847224 */ /* 0x000fc400078e0086 */
[----:B------:R-:W-:-:S04]  /*6460*/  IMAD.WIDE R84, R194, 0x2, R84 ;  /* 0x00000002c2547825 */ /* 0x000fc800078e0254 */
[----:B------:R-:W-:Y:S01]  /*6470*/  IMAD.WIDE R64, R194, 0x2, R144 ;  /* 0x00000002c2407825 */ /* 0x000fe200078e0290 */
[----:B------:R-:W-:Y:S03]  /*6480*/  HMMA.16816.F32.BF16 R68, R60, R52, R68 ;  /* 0x000000343c44723c */ /* 0x000fe60000041844 */
[----:B------:R-:W-:Y:S02]  /*6490*/  IMAD.MOV.U32 R123, RZ, RZ, R125 ;  /* 0x000000ffff7b7224 */ /* 0x000fe400078e007d */
[----:B------:R-:W-:Y:S02]  /*64a0*/  IMAD.MOV.U32 R125, RZ, RZ, R127 ;  /* 0x000000ffff7d7224 */ /* 0x000fe400078e007f */
[----:B------:R-:W-:Y:S02]  /*64b0*/  IMAD.MOV.U32 R146, RZ, RZ, R64 ;  /* 0x000000ffff927224 */ /* 0x000fe400078e0040 */
[----:B------:R-:W-:-:S02]  /*64c0*/  IMAD.MOV.U32 R128, RZ, RZ, R84 ;  /* 0x000000ffff807224 */ /* 0x000fc400078e0054 */
[----:B------:R-:W-:Y:S02]  /*64d0*/  IMAD.MOV.U32 R127, RZ, RZ, R85 ;  /* 0x000000ffff7f7224 */ /* 0x000fe400078e0055 */
[----:B------:R-:W-:Y:S02]  /*64e0*/  IMAD.MOV.U32 R64, RZ, RZ, R148 ;  /* 0x000000ffff407224 */ /* 0x000fe400078e0094 */
[----:B------:R-:W-:-:S04]  /*64f0*/  IMAD.WIDE R84, R194, 0x2, R132 ;  /* 0x00000002c2547825 */ /* 0x000fc800078e0284 */
[----:B------:R-:W-:Y:S02]  /*6500*/  IMAD.MOV.U32 R148, RZ, RZ, R150 ;  /* 0x000000ffff947224 */ /* 0x000fe400078e0096 */
[----:B------:R-:W-:Y:S02]  /*6510*/  IMAD.MOV.U32 R52, RZ, RZ, R152 ;  /* 0x000000ffff347224 */ /* 0x000fe400078e0098 */
[----:B------:R-:W-:Y:S01]  /*6520*/  IMAD.MOV.U32 R53, RZ, RZ, R151 ;  /* 0x000000ffff357224 */ /* 0x000fe200078e0097 */
[----:B------:R-:W-:Y:S01]  /*6530*/  HMMA.16816.F32.BF16 R80, R60, R56, R80 ;  /* 0x000000383c50723c */ /* 0x000fe20000041850 */
[----:B------:R-:W-:Y:S01]  /*6540*/  IMAD.WIDE R150, R194, 0x2, R148 ;  /* 0x00000002c2967825 */ /* 0x000fe200078e0294 */
[----:B------:R-:W-:Y:S03]  /*6550*/  LDSM.16.MT88.4 R60, [R206+0x8c00] ;  /* 0x008c0000ce3c783b */ /* 0x000fe60000004200 */
[----:B------:R-:W-:-:S02]  /*6560*/  IMAD.MOV.U32 R132, RZ, RZ, R86 ;  /* 0x000000ffff847224 */ /* 0x000fc400078e0056 */
[----:B------:R-:W-:Y:S02]  /*6570*/  IMAD.MOV.U32 R131, RZ, RZ, R87 ;  /* 0x000000ffff837224 */ /* 0x000fe400078e0057 */
[----:B------:R-:W-:Y:S02]  /*6580*/  IMAD.MOV.U32 R134, RZ, RZ, R84 ;  /* 0x000000ffff867224 */ /* 0x000fe400078e0054 */
[----:B------:R-:W-:Y:S02]  /*6590*/  IMAD.MOV.U32 R133, RZ, RZ, R85 ;  /* 0x000000ffff857224 */ /* 0x000fe400078e0055 */
[----:B------:R-:W-:Y:S01]  /*65a0*/  IMAD.WIDE R52, R194, 0x2, R52 ;  /* 0x00000002c2347825 */ /* 0x000fe200078e0234 */
[----:B------:R-:W0:Y:S03]  /*65b0*/  LDSM.16.MT88.4 R84, [R207+0x8c00] ;  /* 0x008c0000cf54783b */ /* 0x000e260000004200 */
[----:B------:R-:W-:-:S02]  /*65c0*/  IMAD.MOV.U32 R149, RZ, RZ, R151 ;  /* 0x000000ffff957224 */ /* 0x000fc400078e0097 */
[----:B------:R-:W-:Y:S02]  /*65d0*/  IMAD.MOV.U32 R152, RZ, RZ, R52 ;  /* 0x000000ffff987224 */ /* 0x000fe400078e0034 */
[----:B------:R-:W-:Y:S02]  /*65e0*/  IMAD.MOV.U32 R151, RZ, RZ, R53 ;  /* 0x000000ffff977224 */ /* 0x000fe400078e0035 */
        /* <DEDUP_REMOVED lines=19> */
[----:B------:R-:W-:Y:S02]  /*6720*/  IMAD.MOV.U32 R156, RZ, RZ, R56 ;  /* 0x000000ffff9c7224 */ /* 0x000fe400078e0038 */
[----:B------:R-:W-:Y:S02]  /*6730*/  IMAD.MOV.U32 R57, RZ, RZ, R161 ;  /* 0x000000ffff397224 */ /* 0x000fe400078e00a1 */
[----:B------:R-:W-:Y:S02]  /*6740*/  IMAD.MOV.U32 R56, RZ, RZ, R162 ;  /* 0x000000ffff387224 */ /* 0x000fe400078e00a2 */
[----:B------:R-:W-:-:S04]  /*6750*/  IMAD.WIDE R160, R194, 0x2, R52 ;  /* 0x00000002c2a07825 */ /* 0x000fc800078e0234 */
[----:B------:R-:W-:Y:S02]  /*6760*/  IMAD.MOV.U32 R64, RZ, RZ, R166 ;  /* 0x000000ffff407224 */ /* 0x000fe400078e00a6 */
[----:B------:R-:W-:Y:S02]  /*6770*/  IMAD.MOV.U32 R65, RZ, RZ, R165 ;  /* 0x000000ffff417224 */ /* 0x000fe400078e00a5 */
[----:B------:R-:W-:Y:S02]  /*6780*/  IMAD.MOV.U32 R52, RZ, RZ, R164 ;  /* 0x000000ffff347224 */ /* 0x000fe400078e00a4 */
[----:B------:R-:W-:Y:S02]  /*6790*/  IMAD.MOV.U32 R53, RZ, RZ, R163 ;  /* 0x000000ffff357224 */ /* 0x000fe400078e00a3 */
[----:B------:R-:W-:Y:S02]  /*67a0*/  IMAD.MOV.U32 R166, RZ, RZ, R168 ;  /* 0x000000ffffa67224 */ /* 0x000fe400078e00a8 */
[----:B------:R-:W-:-:S04]  /*67b0*/  IMAD.WIDE R162, R194, 0x2, R56 ;  /* 0x00000002c2a27825 */ /* 0x000fc800078e0238 */
[----:B------:R-:W-:-:S04]  /*67c0*/  IMAD.WIDE R64, R194, 0x2, R64 ;  /* 0x00000002c2407825 */ /* 0x000fc800078e0240 */
[----:B------:R-:W-:-:S04]  /*67d0*/  IMAD.WIDE R52, R194, 0x2, R52 ;  /* 0x00000002c2347825 */ /* 0x000fc800078e0234 */
[----:B------:R-:W-:Y:S02]  /*67e0*/  IMAD.MOV.U32 R168, RZ, RZ, R170 ;  /* 0x000000ffffa87224 */ /* 0x000fe400078e00aa */
[----:B------:R-:W-:Y:S02]  /*67f0*/  IMAD.MOV.U32 R159, RZ, RZ, R161 ;  /* 0x000000ffff9f7224 */ /* 0x000fe400078e00a1 */
[----:B------:R-:W-:-:S04]  /*6800*/  IMAD.WIDE R56, R194, 0x2, R166 ;  /* 0x00000002c2387825 */ /* 0x000fc800078e02a6 */
        /* <DEDUP_REMOVED lines=14> */
[----:B------:R-:W-:-:S02]  /*68f0*/  IMAD.MOV.U32 R72, RZ, RZ, R178 ;  /* 0x000000ffff487224 */ /* 0x000fc400078e00b2 */
[----:B------:R-:W-:-:S04]  /*6900*/  IMAD.WIDE R52, R194, 0x2, R174 ;  /* 0x00000002c2347825 */ /* 0x000fc800078e02ae */
[----:B------:R-:W-:Y:S02]  /*6910*/  IMAD.MOV.U32 R178, RZ, RZ, R180 ;  /* 0x000000ffffb27224 */ /* 0x000fe400078e00b4 */
[----:B------:R-:W-:Y:S02]  /*6920*/  IMAD.MOV.U32 R180, RZ, RZ, R182 ;  /* 0x000000ffffb47224 */ /* 0x000fe400078e00b6 */
[----:B------:R-:W-:Y:S02]  /*6930*/  IMAD.MOV.U32 R176, RZ, RZ, R52 ;  /* 0x000000ffffb07224 */ /* 0x000fe400078e0034 */
[----:B------:R-:W-:Y:S02]  /*6940*/  IMAD.MOV.U32 R175, RZ, RZ, R53 ;  /* 0x000000ffffaf7224 */ /* 0x000fe400078e0035 */
[----:B------:R-:W-:Y:S01]  /*6950*/  IMAD.WIDE R52, R194, 0x2, R180 ;  /* 0x00000002c2347825 */ /* 0x000fe200078e02b4 */
[----:B0-----:R-:W-:Y:S01]  /*6960*/  HMMA.16816.F32.BF16 R96, R84, R54, R96 ;  /* 0x000000365460723c */ /* 0x001fe20000041860 */
[----:B------:R-:W-:-:S02]  /*6970*/  IADD3 R211, R211, -0x1, RZ ;  /* 0xffffffffd3d37810 */ /* 0x000fc40007ffe0ff */
[----:B------:R-:W-:Y:S02]  /*6980*/  IMAD.MOV.U32 R182, RZ, RZ, R52 ;  /* 0x000000ffffb67224 */ /* 0x000fe400078e0034 */
[----:B------:R-:W-:-:S03]  /*6990*/  IMAD.MOV.U32 R181, RZ, RZ, R53 ;  /* 0x000000ffffb57224 */ /* 0x000fc600078e0035 */
[----:B------:R-:W-:Y:S01]  /*69a0*/  HMMA.16816.F32.BF16 R68, R60, R54, R68 ;  /* 0x000000363c44723c */ /* 0x000fe20000041844 */
[----:B------:R-:W-:Y:S02]  /*69b0*/  IMAD.MOV.U32 R52, RZ, RZ, R188 ;  /* 0x000000ffff347224 */ /* 0x000fe400078e00bc */
[----:B------:R-:W-:-:S04]  /*69c0*/  IMAD.MOV.U32 R53, RZ, RZ, R187 ;  /* 0x000000ffff357224 */ /* 0x000fc800078e00bb */
[----:B------:R-:W-:Y:S02]  /*69d0*/  IMAD.MOV.U32 R54, RZ, RZ, R184 ;  /* 0x000000ffff367224 */ /* 0x000fe400078e00b8 */
[----:B------:R-:W-:Y:S02]  /*69e0*/  IMAD.MOV.U32 R184, RZ, RZ, R186 ;  /* 0x000000ffffb87224 */ /* 0x000fe400078e00ba */
[----:B------:R-:W-:Y:S01]  /*69f0*/  IMAD.MOV.U32 R55, RZ, RZ, R183 ;  /* 0x000000ffff377224 */ /* 0x000fe200078e00b7 */
[----:B------:R-:W-:Y:S01]  /*6a00*/  ISETP.NE.U32.AND P0, PT, R211, RZ, PT ;  /* 0x000000ffd300720c */ /* 0x000fe20003f05070 */
[----:B------:R-:W-:-:S04]  /*6a10*/  IMAD.WIDE R186, R194, 0x2, R184 ;  /* 0x00000002c2ba7825 */ /* 0x000fc800078e02b8 */
[----:B------:R-:W-:-:S04]  /*6a20*/  IMAD.WIDE R52, R194, 0x2, R52 ;  /* 0x00000002c2347825 */ /* 0x000fc800078e0234 */
        /* <DEDUP_REMOVED lines=20> */
[----:B------:R-:W-:Y:S01]  /*6b70*/  IMAD.MOV.U32 R55, RZ, RZ, R191 ;  /* 0x000000ffff377224 */ /* 0x000fe200078e00bf */
[----:B------:R-:W-:Y:S01]  /*6b80*/  HMMA.16816.F32.BF16 R92, R84, R66, R92 ;  /* 0x00000042545c723c */ /* 0x000fe2000004185c */
[----:B------:R-:W-:Y:S02]  /*6b90*/  IMAD.MOV.U32 R174, RZ, RZ, R56 ;  /* 0x000000ffffae7224 */ /* 0x000fe400078e0038 */
[----:B------:R-:W-:Y:S02]  /*6ba0*/  IMAD.MOV.U32 R173, RZ, RZ, R57 ;  /* 0x000000ffffad7224 */ /* 0x000fe400078e0039 */
[----:B------:R-:W-:Y:S01]  /*6bb0*/  IMAD.WIDE R190, R194, 0x2, R52 ;  /* 0x00000002c2be7825 */ /* 0x000fe200078e0234 */
[----:B------:R-:W-:-:S02]  /*6bc0*/  UIADD3 UR4, UR4, -0x40, URZ ;  /* 0xffffffc004047890 */ /* 0x000fc4000fffe03f */
[----:B------:R-:W-:Y:S01]  /*6bd0*/  HMMA.16816.F32.BF16 R88, R84, R74, R88 ;  /* 0x0000004a5458723c */ /* 0x000fe20000041858 */
[----:B------:R-:W-:-:S04]  /*6be0*/  IMAD.WIDE R104, R194, 0x2, R104 ;  /* 0x00000002c2687825 */ /* 0x000fc800078e0268 */
[----:B------:R-:W-:Y:S02]  /*6bf0*/  IMAD.MOV.U32 R172, RZ, RZ, R64 ;  /* 0x000000ffffac7224 */ /* 0x000fe400078e0040 */
[----:B------:R-:W-:Y:S01]  /*6c00*/  IMAD.MOV.U32 R171, RZ, RZ, R65 ;  /* 0x000000ffffab7224 */ /* 0x000fe200078e0041 */
[----:B------:R-:W-:Y:S01]  /*6c10*/  HMMA.16816.F32.BF16 R100, R84, R58, R100 ;  /* 0x0000003a5464723c */ /* 0x000fe20000041864 */
[----:B------:R-:W-:-:S04]  /*6c20*/  IMAD.WIDE R72, R194, 0x2, R72 ;  /* 0x00000002c2487825 */ /* 0x000fc800078e0248 */
[----:B------:R-:W-:-:S03]  /*6c30*/  IMAD.WIDE R56, R194, 0x2, R178 ;  /* 0x00000002c2387825 */ /* 0x000fc600078e02b2 */
[----:B------:R-:W-:Y:S01]  /*6c40*/  HMMA.16816.F32.BF16 R76, R60, R74, R76 ;  /* 0x0000004a3c4c723c */ /* 0x000fe2000004184c */
[----:B------:R-:W-:-:S04]  /*6c50*/  IMAD.WIDE R52, R194, 0x2, R54 ;  /* 0x00000002c2347825 */ /* 0x000fc800078e0236 */
[----:B------:R-:W-:-:S03]  /*6c60*/  IMAD.MOV.U32 R189, RZ, RZ, R191 ;  /* 0x000000ffffbd7224 */ /* 0x000fc600078e00bf */
[----:B------:R-:W-:Y:S01]  /*6c70*/  HMMA.16816.F32.BF16 R64, R60, R66, R108 ;  /* 0x000000423c40723c */ /* 0x000fe2000004186c */
[----:B------:R-:W-:-:S04]  /*6c80*/  IMAD.WIDE R116, R194, 0x2, R116 ;  /* 0x00000002c2747825 */ /* 0x000fc800078e0274 */
[----:B------:R-:W-:-:S03]  /*6c90*/  IMAD.WIDE R114, R194, 0x2, R114 ;  /* 0x00000002c2727825 */ /* 0x000fc600078e0272 */
[----:B------:R-:W-:Y:S01]  /*6ca0*/  HMMA.16816.F32.BF16 R80, R60, R58, R80 ;  /* 0x0000003a3c50723c */ /* 0x000fe20000041850 */
[----:B------:R-:W-:-:S04]  /*6cb0*/  IMAD.WIDE R112, R194, 0x2, R112 ;  /* 0x00000002c2707825 */ /* 0x000fc800078e0270 */
        /* <DEDUP_REMOVED lines=33> */
[----:B------:R-:W-:Y:S01]  /*6ed0*/  IMAD.MOV.U32 R191, RZ, RZ, R53 ;  /* 0x000000ffffbf7224 */ /* 0x000fe200078e0035 */
[----:B------:R-:W-:Y:S01]  /*6ee0*/  @!P0 CALL.REL.NOINC `(.L_x_2) ;  /* 0x0000001000008944 */ /* 0x000fe20003c00000 */
[----:B------:R-:W-:Y:S05]  /*6ef0*/  BRA `(.L_x_3) ;  /* 0xffffda6000007947 */ /* 0x000fea000383ffff */
.L_x_2:
[----:B------:R-:W-:Y:S02]  /*6f00*/  F2FP.BF16.PACK_AB R2, R67, R79 ;  /* 0x0000004f4302723e */ /* 0x000fe400000010ff */
[----:B------:R-:W-:Y:S02]  /*6f10*/  F2FP.BF16.PACK_AB R4, R95, R91 ;  /* 0x0000005b5f04723e */ /* 0x000fe400000010ff */
[----:B------:R-:W-:Y:S02]  /*6f20*/  F2FP.BF16.PACK_AB R6, R65, R77 ;  /* 0x0000004d4106723e */ /* 0x000fe400000010ff */
[----:B------:R-:W-:Y:S02]  /*6f30*/  F2FP.BF16.PACK_AB R8, R93, R89 ;  /* 0x000000595d08723e */ /* 0x000fe400000010ff */
[----:B------:R-:W-:-:S02]  /*6f40*/  F2FP.BF16.PACK_AB R3, R83, R71 ;  /* 0x000000475303723e */ /* 0x000fc400000010ff */
[----:B------:R-:W-:Y:S02]  /*6f50*/  F2FP.BF16.PACK_AB R67, R82, R70 ;  /* 0x000000465243723e */ /* 0x000fe400000010ff */
        /* <DEDUP_REMOVED lines=10> */
.L_x_1:
[----:B------:R-:W-:Y:S01]  /*7000*/  SHF.R.S32.HI R0, RZ, 0x4, R195 ;  /* 0x00000004ff007819 */ /* 0x000fe200000114c3 */
[----:B------:R-:W-:Y:S01]  /*7010*/  BAR.SYNC.DEFER_BLOCKING 0x0 ;  /* 0x0000000000007b1d */ /* 0x000fe20000010000 */
[----:B------:R-:W-:-:S02]  /*7020*/  LOP3.LUT R11, R196, 0x60, RZ, 0xc0, !PT ;  /* 0x00000060c40b7812 */ /* 0x000fc400078ec0ff */
[----:B------:R-:W-:Y:S02]  /*7030*/  SGXT R0, R0, 0x1 ;  /* 0x000000010000781a */ /* 0x000fe40000000200 */
[----:B------:R-:W-:Y:S01]  /*7040*/  LOP3.LUT R195, R195, 0xc, RZ, 0xc0, !PT ;  /* 0x0000000cc3c37812 */ /* 0x000fe200078ec0ff */
[----:B------:R-:W-:Y:S01]  /*7050*/  IMAD R11, R220, 0x10, R11 ;  /* 0x00000010dc0b7824 */ /* 0x000fe200078e020b */
[----:B------:R-:W-:Y:S02]  /*7060*/  LOP3.LUT R0, R0, 0x1020, RZ, 0xc0, !PT ;  /* 0x0000102000007812 */ /* 0x000fe400078ec0ff */
[----:B------:R-:W-:Y:S01]  /*7070*/  SHF.R.U32.HI R223, RZ, 0x1, R223 ;  /* 0x00000001ffdf7819 */ /* 0x000fe200000116df */
[C---:B------:R-:W-:Y:S01]  /*7080*/  IMAD R10, R195.reuse, 0x80, R212 ;  /* 0x00000080c30a7824 */ /* 0x040fe200078e02d4 */
[----:B------:R-:W-:Y:S01]  /*7090*/  ISETP.GE.AND P0, PT, R120, c[0x0][0x178], PT ;  /* 0x00005e0078007a0c */ /* 0x000fe20003f06270 */
[----:B------:R-:W-:Y:S01]  /*70a0*/  IMAD R0, R195, 0x2, R0 ;  /* 0x00000002c3007824 */ /* 0x000fe200078e0200 */
[--C-:B------:R-:W-:Y:S01]  /*70b0*/  LOP3.LUT R14, R118, 0xe8, R221.reuse, 0xfe, !PT ;  /* 0x000000e8760e7812 */ /* 0x100fe200078efedd */
[----:B------:R-:W-:Y:S01]  /*70c0*/  IMAD.SHL.U32 R10, R10, 0x8, RZ ;  /* 0x000000080a0a7824 */ /* 0x000fe200078e00ff */
[----:B------:R-:W-:Y:S01]  /*70d0*/  LOP3.LUT R12, R118, 0xe0, R221, 0xfe, !PT ;  /* 0x000000e0760c7812 */ /* 0x000fe200078efedd */
[----:B------:R-:W-:Y:S01]  /*70e0*/  IMAD R120, R120, c[0x0][0x194], RZ ;  /* 0x0000650078787a24 */ /* 0x000fe200078e02ff */
[----:B------:R-:W-:-:S02]  /*70f0*/  LOP3.LUT R11, R0, R11, RZ, 0x3c, !PT ;  /* 0x0000000b000b7212 */ /* 0x000fc400078e3cff */
[----:B------:R-:W-:Y:S02]  /*7100*/  LOP3.LUT R223, R10, R223, RZ, 0x3c, !PT ;  /* 0x000000df0adf7212 */ /* 0x000fe400078e3cff */
[----:B------:R-:W-:Y:S02]  /*7110*/  LOP3.LUT R13, R11, 0x40, RZ, 0x3c, !PT ;  /* 0x000000400b0d7812 */ /* 0x000fe400078e3cff */
[----:B------:R-:W-:Y:S01]  /*7120*/  LOP3.LUT R0, R118, R221, RZ, 0xfc, !PT ;  /* 0x000000dd76007212 */ /* 0x000fe200078efcff */
[----:B------:R-:W-:Y:S01]  /*7130*/  STS.64 [R11], R88 ;  /* 0x000000580b007388 */ /* 0x000fe20000000a00 */
[----:B------:R-:W-:Y:S02]  /*7140*/  LEA R39, P1, R120, c[0x0][0x170], 0x1 ;  /* 0x00005c0078277a11 */ /* 0x000fe400078208ff */
[C---:B------:R-:W-:Y:S01]  /*7150*/  ISETP.LT.AND P2, PT, R0.reuse, c[0x0][0x17c], !P0 ;  /* 0x00005f0000007a0c */ /* 0x040fe20004741270 */
[----:B------:R-:W-:Y:S01]  /*7160*/  STS.64 [R11+0x100], R8 ;  /* 0x000100080b007388 */ /* 0x000fe20000000a00 */
[----:B------:R-:W-:Y:S01]  /*7170*/  IMAD R36, R0, c[0x0][0x198], RZ ;  /* 0x0000660000247a24 */ /* 0x000fe200078e02ff */
[----:B------:R-:W-:-:S02]  /*7180*/  LEA.HI.X.SX32 R57, R120, c[0x0][0x174], 0x1, P1 ;  /* 0x00005d0078397a11 */ /* 0x000fc400008f0eff */
[----:B------:R-:W-:Y:S01]  /*7190*/  STS.64 [R11+0x80], R64 ;  /* 0x000080400b007388 */ /* 0x000fe20000000a00 */
[C-C-:B------:R-:W-:Y:S02]  /*71a0*/  LOP3.LUT R10, R118.reuse, 0xf0, R221.reuse, 0xfe, !PT ;  /* 0x000000f0760a7812 */ /* 0x140fe400078efedd */
[C-C-:B------:R-:W-:Y:S01]  /*71b0*/  LOP3.LUT R15, R118.reuse, 0xd8, R221.reuse, 0xfe, !PT ;  /* 0x000000d8760f7812 */ /* 0x140fe200078efedd */
[----:B------:R-:W-:Y:S01]  /*71c0*/  STS.64 [R11+0x180], R6 ;  /* 0x000180060b007388 */ /* 0x000fe20000000a00 */
[C-C-:B------:R-:W-:Y:S02]  /*71d0*/  LOP3.LUT R16, R118.reuse, 0xd0, R221.reuse, 0xfe, !PT ;  /* 0x000000d076107812 */ /* 0x140fe400078efedd */
[C-C-:B------:R-:W-:Y:S01]  /*71e0*/  LOP3.LUT R17, R118.reuse, 0xc8, R221.reuse, 0xfe, !PT ;  /* 0x000000c876117812 */ /* 0x140fe200078efedd */
[----:B------:R-:W-:Y:S01]  /*71f0*/  STS.64 [R13+0x2000], R90 ;  /* 0x0020005a0d007388 */ /* 0x000fe20000000a00 */
[C-C-:B------:R-:W-:Y:S02]  /*7200*/  LOP3.LUT R18, R118.reuse, 0xc0, R221.reuse, 0xfe, !PT ;  /* 0x000000c076127812 */ /* 0x140fe400078efedd */
[C-C-:B------:R-:W-:Y:S01]  /*7210*/  LOP3.LUT R19, R118.reuse, 0xb8, R221.reuse, 0xfe, !PT ;  /* 0x000000b876137812 */ /* 0x140fe200078efedd */
[----:B------:R0:W-:Y:S01]  /*7220*/  STS.64 [R13+0x2100], R4 ;  /* 0x002100040d007388 */ /* 0x0001e20000000a00 */
[----:B------:R-:W-:-:S02]  /*7230*/  LOP3.LUT R20, R118, 0xb0, R221, 0xfe, !PT ;  /* 0x000000b076147812 */ /* 0x000fc400078efedd */
[C-C-:B------:R-:W-:Y:S01]  /*7240*/  LOP3.LUT R21, R118.reuse, 0xa8, R221.reuse, 0xfe, !PT ;  /* 0x000000a876157812 */ /* 0x140fe200078efedd */
[----:B------:R-:W-:Y:S01]  /*7250*/  STS.64 [R13+0x2080], R66 ;  /* 0x002080420d007388 */ /* 0x000fe20000000a00 */
[C-C-:B------:R-:W-:Y:S02]  /*7260*/  LOP3.LUT R22, R118.reuse, 0xa0, R221.reuse, 0xfe, !PT ;  /* 0x000000a076167812 */ /* 0x140fe400078efedd */
[C-C-:B------:R-:W-:Y:S01]  /*7270*/  LOP3.LUT R23, R118.reuse, 0x98, R221.reuse, 0xfe, !PT ;  /* 0x0000009876177812 */ /* 0x140fe200078efedd */
[----:B------:R1:W-:Y:S01]  /*7280*/  STS.64 [R13+0x2180], R2 ;  /* 0x002180020d007388 */ /* 0x0003e20000000a00 */
[C-C-:B------:R-:W-:Y:S02]  /*7290*/  LOP3.LUT R24, R118.reuse, 0x90, R221.reuse, 0xfe, !PT ;  /* 0x0000009076187812 */ /* 0x140fe400078efedd */
[C-C-:B------:R-:W-:Y:S01]  /*72a0*/  LOP3.LUT R25, R118.reuse, 0x88, R221.reuse, 0xfe, !PT ;  /* 0x0000008876197812 */ /* 0x140fe200078efedd */
[----:B------:R-:W-:Y:S01]  /*72b0*/  BAR.SYNC.DEFER_BLOCKING 0x0 ;  /* 0x0000000000007b1d */ /* 0x000fe20000010000 */
[----:B0-----:R-:W-:-:S02]  /*72c0*/  LOP3.LUT R4, R118, 0x8, R221, 0xfe, !PT ;  /* 0x0000000876047812 */ /* 0x001fc400078efedd */
[C-C-:B------:R-:W-:Y:S02]  /*72d0*/  LOP3.LUT R26, R118.reuse, 0x80, R221.reuse, 0xfe, !PT ;  /* 0x00000080761a7812 */ /* 0x140fe400078efedd */
[--C-:B------:R-:W-:Y:S01]  /*72e0*/  LOP3.LUT R27, R118, 0x78, R221.reuse, 0xfe, !PT ;  /* 0x00000078761b7812 */ /* 0x100fe200078efedd */
[----:B------:R-:W-:Y:S01]  /*72f0*/  IMAD R5, R4, c[0x0][0x198], RZ ;  /* 0x0000660004057a24 */ /* 0x000fe200078e02ff */
[--C-:B------:R-:W-:Y:S02]  /*7300*/  LOP3.LUT R28, R118, 0x70, R221.reuse, 0xfe, !PT ;  /* 0x00000070761c7812 */ /* 0x100fe400078efedd */
[----:B-1----:R-:W-:Y:S02]  /*7310*/  LEA R2, P1, R36, R39, 0x1 ;  /* 0x0000002724027211 */ /* 0x002fe400078208ff */
[----:B------:R-:W-:Y:S02]  /*7320*/  LOP3.LUT R29, R118, 0x68, R221, 0xfe, !PT ;  /* 0x00000068761d7812 */ /* 0x000fe400078efedd */
[----:B------:R-:W-:-:S02]  /*7330*/  LEA.HI.X.SX32 R3, R36, R57, 0x1, P1 ;  /* 0x0000003924037211 */ /* 0x000fc400008f0eff */
[C-C-:B------:R-:W-:Y:S02]  /*7340*/  LOP3.LUT R30, R118.reuse, 0x60, R221.reuse, 0xfe, !PT ;  /* 0x00000060761e7812 */ /* 0x140fe400078efedd */
[C-C-:B------:R-:W-:Y:S02]  /*7350*/  LOP3.LUT R31, R118.reuse, 0x58, R221.reuse, 0xfe, !PT ;  /* 0x00000058761f7812 */ /* 0x140fe400078efedd */
[C-C-:B------:R-:W-:Y:S02]  /*7360*/  LOP3.LUT R32, R118.reuse, 0x50, R221.reuse, 0xfe, !PT ;  /* 0x0000005076207812 */ /* 0x140fe400078efedd */
[C-C-:B------:R-:W-:Y:S02]  /*7370*/  LOP3.LUT R33, R118.reuse, 0x48, R221.reuse, 0xfe, !PT ;  /* 0x0000004876217812 */ /* 0x140fe400078efedd */
[C-C-:B------:R-:W-:Y:S01]  /*7380*/  LOP3.LUT R34, R118.reuse, 0x40, R221.reuse, 0xfe, !PT ;  /* 0x0000004076227812 */ /* 0x140fe200078efedd */
[----:B------:R-:W0:Y:S01]  /*7390*/  LDS.64 R40, [R223] ;  /* 0x00000000df287984 */ /* 0x000e220000000a00 */
[----:B------:R-:W-:-:S02]  /*73a0*/  LOP3.LUT R13, R118, 0xf8, R221, 0xfe, !PT ;  /* 0x000000f8760d7812 */ /* 0x000fc400078efedd */
[C-C-:B------:R-:W-:Y:S01]  /*73b0*/  LOP3.LUT R35, R118.reuse, 0x38, R221.reuse, 0xfe, !PT ;  /* 0x0000003876237812 */ /* 0x140fe200078efedd */
[----:B------:R-:W1:Y:S01]  /*73c0*/  LDS.64 R42, [R223+0x200] ;  /* 0x00020000df2a7984 */ /* 0x000e620000000a00 */
[C-C-:B------:R-:W-:Y:S02]  /*73d0*/  LOP3.LUT R11, R118.reuse, 0x30, R221.reuse, 0xfe, !PT ;  /* 0x00000030760b7812 */ /* 0x140fe400078efedd */
[C-C-:B------:R-:W-:Y:S01]  /*73e0*/  LOP3.LUT R0, R118.reuse, 0x28, R221.reuse, 0xfe, !PT ;  /* 0x0000002876007812 */ /* 0x140fe200078efedd */
[----:B------:R-:W2:Y:S01]  /*73f0*/  LDS.64 R44, [R223+0x400] ;  /* 0x00040000df2c7984 */ /* 0x000ea20000000a00 */
[C-C-:B------:R-:W-:Y:S02]  /*7400*/  LOP3.LUT R8, R118.reuse, 0x20, R221.reuse, 0xfe, !PT ;  /* 0x0000002076087812 */ /* 0x140fe400078efedd */
[--C-:B------:R-:W-:Y:S01]  /*7410*/  LOP3.LUT R6, R118, 0x18, R221.reuse, 0xfe, !PT ;  /* 0x0000001876067812 */ /* 0x100fe200078efedd */
[----:B------:R-:W3:Y:S01]  /*7420*/  LDS.64 R46, [R223+0x600] ;  /* 0x00060000df2e7984 */ /* 0x000ee20000000a00 */
[----:B------:R-:W-:Y:S01]  /*7430*/  ISETP.LT.AND P4, PT, R4, c[0x0][0x17c], !P0 ;  /* 0x00005f0004007a0c */ /* 0x000fe20004781270 */
[----:B------:R-:W-:Y:S01]  /*7440*/  IMAD R37, R8, c[0x0][0x198], RZ ;  /* 0x0000660008257a24 */ /* 0x000fe200078e02ff */
[----:B------:R-:W-:Y:S01]  /*7450*/  LOP3.LUT R118, R118, 0x10, R221, 0xfe, !PT ;  /* 0x0000001076767812 */ /* 0x000fe200078efedd */
[----:B------:R-:W4:Y:S01]  /*7460*/  LDS.64 R48, [R223+0x800] ;  /* 0x00080000df307984 */ /* 0x000f220000000a00 */
[----:B------:R-:W-:Y:S01]  /*7470*/  IMAD R9, R6, c[0x0][0x198], RZ ;  /* 0x0000660006097a24 */ /* 0x000fe200078e02ff */
[----:B------:R-:W-:Y:S01]  /*7480*/  ISETP.LT.AND P1, PT, R10, c[0x0][0x17c], !P0 ;  /* 0x00005f000a007a0c */ /* 0x000fe20004721270 */
[----:B------:R-:W-:Y:S01]  /*7490*/  IMAD R38, R0, c[0x0][0x198], RZ ;  /* 0x0000660000267a24 */ /* 0x000fe200078e02ff */
[----:B------:R-:W5:Y:S01]  /*74a0*/  LDS.64 R50, [R223+0xa00] ;  /* 0x000a0000df327984 */ /* 0x000f620000000a00 */
[C---:B------:R-:W-:Y:S01]  /*74b0*/  ISETP.LT.AND P3, PT, R118.reuse, c[0x0][0x17c], !P0 ;  /* 0x00005f0076007a0c */ /* 0x040fe20004761270 */
[----:B------:R-:W-:-:S02]  /*74c0*/  IMAD R118, R118, c[0x0][0x198], RZ ;  /* 0x0000660076767a24 */ /* 0x000fc400078e02ff */
[----:B------:R-:W3:Y:S04]  /*74d0*/  LDS.64 R52, [R223+0xc00] ;  /* 0x000c0000df347984 */ /* 0x000ee80000000a00 */
[----:B------:R-:W4:Y:S04]  /*74e0*/  LDS.64 R54, [R223+0xe00] ;  /* 0x000e0000df367984 */ /* 0x000f280000000a00 */
[----:B0-----:R0:W-:Y:S01]  /*74f0*/  @P2 STG.E.U16 [R2.64], R40 ;  /* 0x0000002802002986 */ /* 0x0011e2000c101506 */
[----:B------:R-:W-:-:S04]  /*7500*/  LEA R4, P2, R5, R39, 0x1 ;  /* 0x0000002705047211 */ /* 0x000fc800078408ff */
[----:B------:R-:W-:Y:S02]  /*7510*/  LEA.HI.X.SX32 R5, R5, R57, 0x1, P2 ;  /* 0x0000003905057211 */ /* 0x000fe400010f0eff */
[----:B------:R-:W-:Y:S02]  /*7520*/  ISETP.LT.AND P2, PT, R6, c[0x0][0x17c], !P0 ;  /* 0x00005f0006007a0c */ /* 0x000fe40004741270 */
[-C--:B------:R-:W-:Y:S01]  /*7530*/  LEA R6, P6, R118, R39.reuse, 0x1 ;  /* 0x0000002776067211 */ /* 0x080fe200078c08ff */
[----:B-1----:R1:W-:Y:S01]  /*7540*/  @P4 STG.E.U16 [R4.64], R42 ;  /* 0x0000002a04004986 */ /* 0x0023e2000c101506 */
[----:B------:R-:W-:Y:S02]  /*7550*/  ISETP.LT.AND P4, PT, R8, c[0x0][0x17c], !P0 ;  /* 0x00005f0008007a0c */ /* 0x000fe40004781270 */
[----:B0-----:R-:W-:Y:S02]  /*7560*/  LEA R2, P5, R9, R39, 0x1 ;  /* 0x0000002709027211 */ /* 0x001fe400078a08ff */
[----:B------:R-:W-:-:S02]  /*7570*/  LEA.HI.X.SX32 R7, R118, R57, 0x1, P6 ;  /* 0x0000003976077211 */ /* 0x000fc400030f0eff */
[----:B------:R-:W-:Y:S02]  /*7580*/  LEA.HI.X.SX32 R3, R9, R57, 0x1, P5 ;  /* 0x0000003909037211 */ /* 0x000fe400028f0eff */
[CC--:B------:R-:W-:Y:S01]  /*7590*/  LEA R8, P6, R37.reuse, R39.reuse, 0x1 ;  /* 0x0000002725087211 */ /* 0x0c0fe200078c08ff */
[----:B--2---:R0:W-:Y:S01]  /*75a0*/  @P3 STG.E.U16 [R6.64], R44 ;  /* 0x0000002c06003986 */ /* 0x0041e2000c101506 */
[----:B------:R-:W-:Y:S02]  /*75b0*/  LEA R10, P5, R38, R39, 0x1 ;  /* 0x00000027260a7211 */ /* 0x000fe400078a08ff */
[----:B------:R-:W-:Y:S01]  /*75c0*/  ISETP.LT.AND P3, PT, R0, c[0x0][0x17c], !P0 ;  /* 0x00005f0000007a0c */ /* 0x000fe20004761270 */
[----:B---3--:R2:W-:Y:S01]  /*75d0*/  @P2 STG.E.U16 [R2.64], R46 ;  /* 0x0000002e02002986 */ /* 0x0085e2000c101506 */
[-C--:B------:R-:W-:Y:S01]  /*75e0*/  LEA.HI.X.SX32 R9, R37, R57.reuse, 0x1, P6 ;  /* 0x0000003925097211 */ /* 0x080fe200030f0eff */
[C---:B------:R-:W-:Y:S01]  /*75f0*/  IMAD R0, R11.reuse, c[0x0][0x198], RZ ;  /* 0x000066000b007a24 */ /* 0x040fe200078e02ff */
[----:B------:R-:W-:Y:S01]  /*7600*/  ISETP.LT.AND P2, PT, R11, c[0x0][0x17c], !P0 ;  /* 0x00005f000b007a0c */ /* 0x000fe20004741270 */
[----:B------:R-:W-:Y:S01]  /*7610*/  IMAD.MOV.U32 R37, RZ, RZ, c[0x0][0x198] ;  /* 0x00006600ff257624 */ /* 0x000fe200078e00ff */
[----:B------:R-:W-:Y:S01]  /*7620*/  LEA.HI.X.SX32 R11, R38, R57, 0x1, P5 ;  /* 0x00000039260b7211 */ /* 0x000fe200028f0eff */
[----:B----4-:R-:W-:Y:S01]  /*7630*/  @P4 STG.E.U16 [R8.64], R48 ;  /* 0x0000003008004986 */ /* 0x010fe2000c101506 */
[C---:B------:R-:W-:Y:S01]  /*7640*/  ISETP.LT.AND P5, PT, R35.reuse, c[0x0][0x17c], !P0 ;  /* 0x00005f0023007a0c */ /* 0x040fe200047a1270 */
[----:B------:R-:W-:Y:S01]  /*7650*/  IMAD R35, R35, c[0x0][0x198], RZ ;  /* 0x0000660023237a24 */ /* 0x000fe200078e02ff */
[-C--:B-1----:R-:W-:Y:S01]  /*7660*/  LEA R4, P4, R0, R39.reuse, 0x1 ;  /* 0x0000002700047211 */ /* 0x082fe200078808ff */
[----:B------:R-:W-:Y:S01]  /*7670*/  IMAD R36, R37, 0x40, R36 ;  /* 0x0000004025247824 */ /* 0x000fe200078e0224 */
[----:B------:R-:W-:Y:S01]  /*7680*/  PRMT R40, R40, 0x7632, R40 ;  /* 0x0000763228287816 */ /* 0x000fe20000000028 */
[----:B-----5:R1:W-:Y:S01]  /*7690*/  @P3 STG.E.U16 [R10.64], R50 ;  /* 0x000000320a003986 */ /* 0x0203e2000c101506 */
[----:B0-----:R-:W-:-:S02]  /*76a0*/  LEA R6, P6, R35, R39, 0x1 ;  /* 0x0000002723067211 */ /* 0x001fc400078c08ff */
[-C--:B------:R-:W-:Y:S01]  /*76b0*/  LEA.HI.X.SX32 R5, R0, R57.reuse, 0x1, P4 ;  /* 0x0000003900057211 */ /* 0x080fe200020f0eff */
[----:B------:R-:W-:Y:S01]  /*76c0*/  IMAD R0, R37, 0x8, R36 ;  /* 0x0000000825007824 */ /* 0x000fe200078e0224 */
[----:B------:R-:W-:Y:S02]  /*76d0*/  ISETP.LT.AND P4, PT, R34, c[0x0][0x17c], !P0 ;  /* 0x00005f0022007a0c */ /* 0x000fe40004781270 */
[----:B------:R-:W-:Y:S01]  /*76e0*/  LEA.HI.X.SX32 R7, R35, R57, 0x1, P6 ;  /* 0x0000003923077211 */ /* 0x000fe200030f0eff */
[----:B------:R0:W-:Y:S01]  /*76f0*/  @P2 STG.E.U16 [R4.64], R52 ;  /* 0x0000003404002986 */ /* 0x0001e2000c101506 */
[C---:B--2---:R-:W-:Y:S02]  /*7700*/  LEA R2, P6, R36.reuse, R39, 0x1 ;  /* 0x0000002724027211 */ /* 0x044fe400078c08ff */
[----:B------:R-:W-:Y:S01]  /*7710*/  ISETP.LT.AND P2, PT, R33, c[0x0][0x17c], !P0 ;  /* 0x00005f0021007a0c */ /* 0x000fe20004741270 */
[----:B-1----:R-:W-:Y:S01]  /*7720*/  IMAD R10, R37, 0x8, R0 ;  /* 0x00000008250a7824 */ /* 0x002fe200078e0200 */
[----:B------:R-:W-:Y:S01]  /*7730*/  LEA.HI.X.SX32 R3, R36, R57, 0x1, P6 ;  /* 0x0000003924037211 */ /* 0x000fe200030f0eff */
[----:B------:R-:W-:Y:S01]  /*7740*/  @P5 STG.E.U16 [R6.64], R54 ;  /* 0x0000003606005986 */ /* 0x000fe2000c101506 */
[----:B------:R-:W-:-:S02]  /*7750*/  LEA R8, P6, R0, R39, 0x1 ;  /* 0x0000002700087211 */ /* 0x000fc400078c08ff */
[----:B------:R-:W-:Y:S01]  /*7760*/  ISETP.LT.AND P5, PT, R32, c[0x0][0x17c], !P0 ;  /* 0x00005f0020007a0c */ /* 0x000fe200047a1270 */
[----:B------:R1:W-:Y:S01]  /*7770*/  @P4 STG.E.U16 [R2.64], R40 ;  /* 0x0000002802004986 */ /* 0x0003e2000c101506 */
[----:B------:R-:W-:Y:S01]  /*7780*/  LEA.HI.X.SX32 R9, R0, R57, 0x1, P6 ;  /* 0x0000003900097211 */ /* 0x000fe200030f0eff */
[----:B------:R-:W-:Y:S01]  /*7790*/  IMAD R0, R37, 0x8, R10 ;  /* 0x0000000825007824 */ /* 0x000fe200078e020a */
[----:B0-----:R-:W-:Y:S02]  /*77a0*/  LEA R4, P6, R10, R39, 0x1 ;  /* 0x000000270a047211 */ /* 0x001fe400078c08ff */
[----:B------:R-:W-:Y:S02]  /*77b0*/  PRMT R42, R42, 0x7632, R42 ;  /* 0x000076322a2a7816 */ /* 0x000fe4000000002a */
[----:B------:R-:W-:Y:S02]  /*77c0*/  ISETP.LT.AND P4, PT, R31, c[0x0][0x17c], !P0 ;  /* 0x00005f001f007a0c */ /* 0x000fe40004781270 */
[----:B------:R-:W-:Y:S01]  /*77d0*/  LEA.HI.X.SX32 R5, R10, R57, 0x1, P6 ;  /* 0x000000390a057211 */ /* 0x000fe200030f0eff */
[----:B------:R0:W-:Y:S01]  /*77e0*/  @P2 STG.E.U16 [R8.64], R42 ;  /* 0x0000002a08002986 */ /* 0x0001e2000c101506 */
[----:B------:R-:W-:Y:S01]  /*77f0*/  PRMT R44, R44, 0x7632, R44 ;  /* 0x000076322c2c7816 */ /* 0x000fe2000000002c */
[----:B-1----:R-:W-:Y:S01]  /*7800*/  IMAD R3, R37, 0x8, R0 ;  /* 0x0000000825037824 */ /* 0x002fe200078e0200 */
[----:B------:R-:W-:-:S02]  /*7810*/  LEA R6, P6, R0, R39, 0x1 ;  /* 0x0000002700067211 */ /* 0x000fc400078c08ff */
[----:B------:R-:W-:Y:S01]  /*7820*/  ISETP.LT.AND P2, PT, R30, c[0x0][0x17c], !P0 ;  /* 0x00005f001e007a0c */ /* 0x000fe20004741270 */
[----:B------:R1:W-:Y:S01]  /*7830*/  @P5 STG.E.U16 [R4.64], R44 ;  /* 0x0000002c04005986 */ /* 0x0003e2000c101506 */
[----:B------:R-:W-:Y:S01]  /*7840*/  LEA.HI.X.SX32 R7, R0, R57, 0x1, P6 ;  /* 0x0000003900077211 */ /* 0x000fe200030f0eff */
[----:B------:R-:W-:Y:S01]  /*7850*/  IMAD R0, R37, 0x8, R3 ;  /* 0x0000000825007824 */ /* 0x000fe200078e0203 */
[----:B------:R-:W-:Y:S02]  /*7860*/  LEA R2, P6, R3, R39, 0x1 ;  /* 0x0000002703027211 */ /* 0x000fe400078c08ff */
[----:B------:R-:W-:Y:S02]  /*7870*/  PRMT R46, R46, 0x7632, R46 ;  /* 0x000076322e2e7816 */ /* 0x000fe4000000002e */
[----:B------:R-:W-:Y:S02]  /*7880*/  ISETP.LT.AND P5, PT, R29, c[0x0][0x17c], !P0 ;  /* 0x00005f001d007a0c */ /* 0x000fe400047a1270 */
[----:B------:R-:W-:Y:S01]  /*7890*/  LEA.HI.X.SX32 R3, R3, R57, 0x1, P6 ;  /* 0x0000003903037211 */ /* 0x000fe200030f0eff */
[----:B------:R2:W-:Y:S01]  /*78a0*/  @P4 STG.E.U16 [R6.64], R46 ;  /* 0x0000002e06004986 */ /* 0x0005e2000c101506 */
[----:B0-----:R-:W-:Y:S01]  /*78b0*/  LEA R8, P6, R0, R39, 0x1 ;  /* 0x0000002700087211 */ /* 0x001fe200078c08ff */
[----:B-1----:R-:W-:Y:S01]  /*78c0*/  IMAD R5, R37, 0x8, R0 ;  /* 0x0000000825057824 */ /* 0x002fe200078e0200 */
[----:B------:R-:W-:-:S02]  /*78d0*/  PRMT R48, R48, 0x7632, R48 ;  /* 0x0000763230307816 */ /* 0x000fc40000000030 */
[----:B------:R-:W-:Y:S02]  /*78e0*/  ISETP.LT.AND P4, PT, R28, c[0x0][0x17c], !P0 ;  /* 0x00005f001c007a0c */ /* 0x000fe40004781270 */
[----:B------:R-:W-:Y:S01]  /*78f0*/  PRMT R50, R50, 0x7632, R50 ;  /* 0x0000763232327816 */ /* 0x000fe20000000032 */
[----:B------:R0:W-:Y:S01]  /*7900*/  @P2 STG.E.U16 [R2.64], R48 ;  /* 0x0000003002002986 */ /* 0x0001e2000c101506 */
[----:B------:R-:W-:Y:S01]  /*7910*/  LEA.HI.X.SX32 R9, R0, R57, 0x1, P6 ;  /* 0x0000003900097211 */ /* 0x000fe200030f0eff */
[----:B------:R-:W-:Y:S01]  /*7920*/  IMAD R0, R37, 0x8, R5 ;  /* 0x0000000825007824 */ /* 0x000fe200078e0205 */
[----:B------:R-:W-:Y:S02]  /*7930*/  ISETP.LT.AND P6, PT, R27, c[0x0][0x17c], !P0 ;  /* 0x00005f001b007a0c */ /* 0x000fe400047c1270 */
[----:B------:R-:W-:Y:S01]  /*7940*/  LEA R4, P2, R5, R39, 0x1 ;  /* 0x0000002705047211 */ /* 0x000fe200078408ff */
[----:B------:R1:W-:Y:S01]  /*7950*/  @P5 STG.E.U16 [R8.64], R50 ;  /* 0x0000003208005986 */ /* 0x0003e2000c101506 */
[----:B------:R-:W-:Y:S01]  /*7960*/  PRMT R52, R52, 0x7632, R52 ;  /* 0x0000763234347816 */ /* 0x000fe20000000034 */
[----:B------:R-:W-:Y:S01]  /*7970*/  IMAD R10, R37, 0x8, R0 ;  /* 0x00000008250a7824 */ /* 0x000fe200078e0200 */
[----:B------:R-:W-:-:S02]  /*7980*/  LEA.HI.X.SX32 R5, R5, R57, 0x1, P2 ;  /* 0x0000003905057211 */ /* 0x000fc400010f0eff */
[----:B--2---:R-:W-:Y:S02]  /*7990*/  LEA R6, P5, R0, R39, 0x1 ;  /* 0x0000002700067211 */ /* 0x004fe400078a08ff */
[----:B------:R-:W-:Y:S01]  /*79a0*/  ISETP.LT.AND P2, PT, R26, c[0x0][0x17c], !P0 ;  /* 0x00005f001a007a0c */ /* 0x000fe20004741270 */
[----:B------:R2:W-:Y:S01]  /*79b0*/  @P4 STG.E.U16 [R4.64], R52 ;  /* 0x0000003404004986 */ /* 0x0005e2000c101506 */
[----:B------:R-:W-:Y:S01]  /*79c0*/  LEA.HI.X.SX32 R7, R0, R57, 0x1, P5 ;  /* 0x0000003900077211 */ /* 0x000fe200028f0eff */
[----:B------:R-:W-:Y:S01]  /*79d0*/  IMAD R0, R37, 0x8, R10 ;  /* 0x0000000825007824 */ /* 0x000fe200078e020a */
[----:B------:R-:W-:Y:S02]  /*79e0*/  PRMT R54, R54, 0x7632, R54 ;  /* 0x0000763236367816 */ /* 0x000fe40000000036 */
[C---:B0-----:R-:W-:Y:S02]  /*79f0*/  LEA R2, P4, R10.reuse, R39, 0x1 ;  /* 0x000000270a027211 */ /* 0x041fe400078808ff */
[----:B------:R-:W-:Y:S01]  /*7a00*/  ISETP.LT.AND P5, PT, R25, c[0x0][0x17c], !P0 ;  /* 0x00005f0019007a0c */ /* 0x000fe200047a1270 */
[----:B------:R0:W-:Y:S01]  /*7a10*/  @P6 STG.E.U16 [R6.64], R54 ;  /* 0x0000003606006986 */ /* 0x0001e2000c101506 */
[----:B------:R-:W-:Y:S01]  /*7a20*/  LEA.HI.X.SX32 R3, R10, R57, 0x1, P4 ;  /* 0x000000390a037211 */ /* 0x000fe200020f0eff */
[----:B------:R-:W-:Y:S01]  /*7a30*/  IMAD R10, R37, 0x8, R0 ;  /* 0x00000008250a7824 */ /* 0x000fe200078e0200 */
[----:B-1----:R-:W-:-:S02]  /*7a40*/  LEA R8, P6, R0, R39, 0x1 ;  /* 0x0000002700087211 */ /* 0x002fc400078c08ff */
[----:B------:R-:W-:Y:S01]  /*7a50*/  ISETP.LT.AND P4, PT, R24, c[0x0][0x17c], !P0 ;  /* 0x00005f0018007a0c */ /* 0x000fe20004781270 */
[----:B------:R1:W-:Y:S01]  /*7a60*/  @P2 STG.E.U16 [R2.64], R41 ;  /* 0x0000002902002986 */ /* 0x0003e2000c101506 */
[----:B------:R-:W-:Y:S01]  /*7a70*/  LEA.HI.X.SX32 R9, R0, R57, 0x1, P6 ;  /* 0x0000003900097211 */ /* 0x000fe200030f0eff */
[----:B------:R-:W-:Y:S01]  /*7a80*/  IMAD R0, R37, 0x8, R10 ;  /* 0x0000000825007824 */ /* 0x000fe200078e020a */
[C---:B--2---:R-:W-:Y:S02]  /*7a90*/  LEA R4, P2, R10.reuse, R39, 0x1 ;  /* 0x000000270a047211 */ /* 0x044fe400078408ff */
[----:B------:R-:W-:Y:S01]  /*7aa0*/  ISETP.LT.AND P6, PT, R23, c[0x0][0x17c], !P0 ;  /* 0x00005f0017007a0c */ /* 0x000fe200047c1270 */
[----:B------:R2:W-:Y:S01]  /*7ab0*/  @P5 STG.E.U16 [R8.64], R43 ;  /* 0x0000002b08005986 */ /* 0x0005e2000c101506 */
[----:B------:R-:W-:Y:S01]  /*7ac0*/  LEA.HI.X.SX32 R5, R10, R57, 0x1, P2 ;  /* 0x000000390a057211 */ /* 0x000fe200010f0eff */
[----:B------:R-:W-:Y:S01]  /*7ad0*/  IMAD R10, R37, 0x8, R0 ;  /* 0x00000008250a7824 */ /* 0x000fe200078e0200 */
[----:B0-----:R-:W-:-:S02]  /*7ae0*/  LEA R6, P5, R0, R39, 0x1 ;  /* 0x0000002700067211 */ /* 0x001fc400078a08ff */
[----:B------:R-:W-:Y:S01]  /*7af0*/  ISETP.LT.AND P2, PT, R22, c[0x0][0x17c], !P0 ;  /* 0x00005f0016007a0c */ /* 0x000fe20004741270 */
[----:B------:R0:W-:Y:S01]  /*7b00*/  @P4 STG.E.U16 [R4.64], R45 ;  /* 0x0000002d04004986 */ /* 0x0001e2000c101506 */
[----:B------:R-:W-:Y:S01]  /*7b10*/  LEA.HI.X.SX32 R7, R0, R57, 0x1, P5 ;  /* 0x0000003900077211 */ /* 0x000fe200028f0eff */
[----:B------:R-:W-:Y:S01]  /*7b20*/  IMAD R0, R37, 0x8, R10 ;  /* 0x0000000825007824 */ /* 0x000fe200078e020a */
[C---:B-1----:R-:W-:Y:S02]  /*7b30*/  LEA R2, P4, R10.reuse, R39, 0x1 ;  /* 0x000000270a027211 */ /* 0x042fe400078808ff */
[----:B------:R-:W-:Y:S01]  /*7b40*/  ISETP.LT.AND P5, PT, R21, c[0x0][0x17c], !P0 ;  /* 0x00005f0015007a0c */ /* 0x000fe200047a1270 */
[----:B------:R1:W-:Y:S01]  /*7b50*/  @P6 STG.E.U16 [R6.64], R47 ;  /* 0x0000002f06006986 */ /* 0x0003e2000c101506 */
[----:B------:R-:W-:Y:S01]  /*7b60*/  LEA.HI.X.SX32 R3, R10, R57, 0x1, P4 ;  /* 0x000000390a037211 */ /* 0x000fe200020f0eff */
[----:B------:R-:W-:Y:S01]  /*7b70*/  IMAD R10, R37, 0x8, R0 ;  /* 0x00000008250a7824 */ /* 0x000fe200078e0200 */
[----:B--2---:R-:W-:-:S02]  /*7b80*/  LEA R8, P6, R0, R39, 0x1 ;  /* 0x0000002700087211 */ /* 0x004fc400078c08ff */
[----:B------:R-:W-:Y:S01]  /*7b90*/  ISETP.LT.AND P4, PT, R20, c[0x0][0x17c], !P0 ;  /* 0x00005f0014007a0c */ /* 0x000fe20004781270 */
[----:B------:R2:W-:Y:S01]  /*7ba0*/  @P2 STG.E.U16 [R2.64], R49 ;  /* 0x0000003102002986 */ /* 0x0005e2000c101506 */
[----:B------:R-:W-:Y:S01]  /*7bb0*/  LEA.HI.X.SX32 R9, R0, R57, 0x1, P6 ;  /* 0x0000003900097211 */ /* 0x000fe200030f0eff */
[----:B------:R-:W-:Y:S01]  /*7bc0*/  IMAD R0, R37, 0x8, R10 ;  /* 0x0000000825007824 */ /* 0x000fe200078e020a */
[C---:B0-----:R-:W-:Y:S02]  /*7bd0*/  LEA R4, P2, R10.reuse, R39, 0x1 ;  /* 0x000000270a047211 */ /* 0x041fe400078408ff */
[----:B------:R-:W-:Y:S01]  /*7be0*/  ISETP.LT.AND P6, PT, R19, c[0x0][0x17c], !P0 ;  /* 0x00005f0013007a0c */ /* 0x000fe200047c1270 */
[----:B------:R0:W-:Y:S01]  /*7bf0*/  @P5 STG.E.U16 [R8.64], R51 ;  /* 0x0000003308005986 */ /* 0x0001e2000c101506 */
[----:B------:R-:W-:Y:S01]  /*7c00*/  LEA.HI.X.SX32 R5, R10, R57, 0x1, P2 ;  /* 0x000000390a057211 */ /* 0x000fe200010f0eff */
[----:B------:R-:W-:Y:S01]  /*7c10*/  IMAD R10, R37, 0x8, R0 ;  /* 0x00000008250a7824 */ /* 0x000fe200078e0200 */
[----:B-1----:R-:W-:-:S02]  /*7c20*/  LEA R6, P5, R0, R39, 0x1 ;  /* 0x0000002700067211 */ /* 0x002fc400078a08ff */
[----:B------:R-:W-:Y:S01]  /*7c30*/  ISETP.LT.AND P2, PT, R17, c[0x0][0x17c], !P0 ;  /* 0x00005f0011007a0c */ /* 0x000fe20004741270 */
[----:B------:R-:W-:Y:S01]  /*7c40*/  @P4 STG.E.U16 [R4.64], R53 ;  /* 0x0000003504004986 */ /* 0x000fe2000c101506 */
[----:B------:R-:W-:Y:S01]  /*7c50*/  LEA.HI.X.SX32 R7, R0, R57, 0x1, P5 ;  /* 0x0000003900077211 */ /* 0x000fe200028f0eff */
[C---:B------:R-:W-:Y:S01]  /*7c60*/  IMAD R0, R37.reuse, 0x8, R10 ;  /* 0x0000000825007824 */ /* 0x040fe200078e020a */
[----:B------:R-:W-:Y:S02]  /*7c70*/  ISETP.LT.AND P4, PT, R18, c[0x0][0x17c], !P0 ;  /* 0x00005f0012007a0c */ /* 0x000fe40004781270 */
[-C--:B--2---:R-:W-:Y:S01]  /*7c80*/  LEA R2, P5, R10, R39.reuse, 0x1 ;  /* 0x000000270a027211 */ /* 0x084fe200078a08ff */
[----:B------:R1:W-:Y:S01]  /*7c90*/  @P6 STG.E.U16 [R6.64], R55 ;  /* 0x0000003706006986 */ /* 0x0003e2000c101506 */
[----:B0-----:R-:W-:Y:S01]  /*7ca0*/  LEA R8, P6, R0, R39, 0x1 ;  /* 0x0000002700087211 */ /* 0x001fe200078c08ff */
[----:B------:R-:W-:Y:S01]  /*7cb0*/  IMAD R11, R37, 0x8, R0 ;  /* 0x00000008250b7824 */ /* 0x000fe200078e0200 */
[----:B------:R-:W-:-:S02]  /*7cc0*/  ISETP.LT.AND P3, PT, R12, c[0x0][0x17c], !P0 ;  /* 0x00005f000c007a0c */ /* 0x000fc40004761270 */
[-C--:B------:R-:W-:Y:S01]  /*7cd0*/  LEA.HI.X.SX32 R9, R0, R57.reuse, 0x1, P6 ;  /* 0x0000003900097211 */ /* 0x080fe200030f0eff */
[----:B------:R-:W-:Y:S01]  /*7ce0*/  IMAD R0, R37, 0x8, R11 ;  /* 0x0000000825007824 */ /* 0x000fe200078e020b */
[----:B------:R-:W-:Y:S02]  /*7cf0*/  LEA.HI.X.SX32 R3, R10, R57, 0x1, P5 ;  /* 0x000000390a037211 */ /* 0x000fe400028f0eff */
[----:B------:R-:W-:Y:S01]  /*7d00*/  PRMT R41, R41, 0x7632, R41 ;  /* 0x0000763229297816 */ /* 0x000fe20000000029 */
[----:B------:R-:W-:Y:S01]  /*7d10*/  IMAD R12, R37, 0x8, R0 ;  /* 0x00000008250c7824 */ /* 0x000fe200078e0200 */
[----:B------:R-:W-:Y:S02]  /*7d20*/  PRMT R43, R43, 0x7632, R43 ;  /* 0x000076322b2b7816 */ /* 0x000fe4000000002b */
[----:B------:R-:W-:Y:S01]  /*7d30*/  ISETP.LT.AND P5, PT, R16, c[0x0][0x17c], !P0 ;  /* 0x00005f0010007a0c */ /* 0x000fe200047a1270 */
[----:B------:R-:W-:Y:S01]  /*7d40*/  IMAD R16, R37, 0x8, R12 ;  /* 0x0000000825107824 */ /* 0x000fe200078e020c */
[----:B------:R-:W-:Y:S01]  /*7d50*/  @P4 STG.E.U16 [R2.64], R41 ;  /* 0x0000002902004986 */ /* 0x000fe2000c101506 */
[----:B-1----:R-:W-:-:S02]  /*7d60*/  LEA R6, P4, R0, R39, 0x1 ;  /* 0x0000002700067211 */ /* 0x002fc400078808ff */
[----:B------:R-:W-:Y:S01]  /*7d70*/  IMAD R17, R37, 0x8, R16 ;  /* 0x0000000825117824 */ /* 0x000fe200078e0210 */
[----:B------:R0:W-:Y:S01]  /*7d80*/  @P2 STG.E.U16 [R8.64], R43 ;  /* 0x0000002b08002986 */ /* 0x0001e2000c101506 */
[----:B------:R-:W-:Y:S02]  /*7d90*/  LEA R4, P2, R11, R39, 0x1 ;  /* 0x000000270b047211 */ /* 0x000fe400078408ff */
[-C--:B------:R-:W-:Y:S01]  /*7da0*/  LEA.HI.X.SX32 R7, R0, R57.reuse, 0x1, P4 ;  /* 0x0000003900077211 */ /* 0x080fe200020f0eff */
[----:B------:R-:W-:Y:S01]  /*7db0*/  IMAD R0, R37, 0x8, R17 ;  /* 0x0000000825007824 */ /* 0x000fe200078e0211 */
[----:B------:R-:W-:Y:S02]  /*7dc0*/  LEA.HI.X.SX32 R5, R11, R57, 0x1, P2 ;  /* 0x000000390b057211 */ /* 0x000fe400010f0eff */
[----:B------:R-:W-:Y:S02]  /*7dd0*/  ISETP.LT.AND P4, PT, R15, c[0x0][0x17c], !P0 ;  /* 0x00005f000f007a0c */ /* 0x000fe40004781270 */
[----:B------:R-:W-:-:S02]  /*7de0*/  LEA R10, P6, R12, R39, 0x1 ;  /* 0x000000270c0a7211 */ /* 0x000fc400078c08ff */
[----:B------:R-:W-:Y:S02]  /*7df0*/  PRMT R45, R45, 0x7632, R45 ;  /* 0x000076322d2d7816 */ /* 0x000fe4000000002d */
[C---:B0-----:R-:W-:Y:S02]  /*7e00*/  LEA R8, P2, R17.reuse, R39, 0x1 ;  /* 0x0000002711087211 */ /* 0x041fe400078408ff */
[-C--:B------:R-:W-:Y:S01]  /*7e10*/  LEA.HI.X.SX32 R11, R12, R57.reuse, 0x1, P6 ;  /* 0x000000390c0b7211 */ /* 0x080fe200030f0eff */
[----:B------:R0:W-:Y:S01]  /*7e20*/  @P5 STG.E.U16 [R4.64], R45 ;  /* 0x0000002d04005986 */ /* 0x0001e2000c101506 */
[----:B------:R-:W-:Y:S02]  /*7e30*/  LEA.HI.X.SX32 R9, R17, R57, 0x1, P2 ;  /* 0x0000003911097211 */ /* 0x000fe400010f0eff */
[----:B------:R-:W-:Y:S02]  /*7e40*/  ISETP.LT.AND P2, PT, R14, c[0x0][0x17c], !P0 ;  /* 0x00005f000e007a0c */ /* 0x000fe40004741270 */
[----:B------:R-:W-:-:S02]  /*7e50*/  ISETP.LT.AND P0, PT, R13, c[0x0][0x17c], !P0 ;  /* 0x00005f000d007a0c */ /* 0x000fc40004701270 */
[C---:B------:R-:W-:Y:S02]  /*7e60*/  LEA R2, P6, R16.reuse, R39, 0x1 ;  /* 0x0000002710027211 */ /* 0x040fe400078c08ff */
[----:B------:R-:W-:Y:S02]  /*7e70*/  PRMT R47, R47, 0x7632, R47 ;  /* 0x000076322f2f7816 */ /* 0x000fe4000000002f */
[----:B------:R-:W-:Y:S02]  /*7e80*/  PRMT R49, R49, 0x7632, R49 ;  /* 0x0000763231317816 */ /* 0x000fe40000000031 */
[----:B------:R-:W-:Y:S01]  /*7e90*/  LEA.HI.X.SX32 R3, R16, R57, 0x1, P6 ;  /* 0x0000003910037211 */ /* 0x000fe200030f0eff */
[----:B------:R0:W-:Y:S01]  /*7ea0*/  @P4 STG.E.U16 [R6.64], R47 ;  /* 0x0000002f06004986 */ /* 0x0001e2000c101506 */
[----:B------:R-:W-:Y:S02]  /*7eb0*/  PRMT R51, R51, 0x7632, R51 ;  /* 0x0000763233337816 */ /* 0x000fe40000000033 */
[----:B------:R-:W-:Y:S01]  /*7ec0*/  PRMT R53, R53, 0x7632, R53 ;  /* 0x0000763235357816 */ /* 0x000fe20000000035 */
[----:B------:R0:W-:Y:S01]  /*7ed0*/  @P3 STG.E.U16 [R10.64], R49 ;  /* 0x000000310a003986 */ /* 0x0001e2000c101506 */
[----:B------:R-:W-:-:S03]  /*7ee0*/  LEA R12, P6, R0, R39, 0x1 ;  /* 0x00000027000c7211 */ /* 0x000fc600078c08ff */
[----:B------:R0:W-:Y:S01]  /*7ef0*/  @P2 STG.E.U16 [R2.64], R51 ;  /* 0x0000003302002986 */ /* 0x0001e2000c101506 */
[----:B------:R-:W-:-:S03]  /*7f00*/  LEA.HI.X.SX32 R13, R0, R57, 0x1, P6 ;  /* 0x00000039000d7211 */ /* 0x000fc600030f0eff */
[----:B------:R0:W-:Y:S01]  /*7f10*/  @P1 STG.E.U16 [R8.64], R53 ;  /* 0x0000003508001986 */ /* 0x0001e2000c101506 */
[----:B------:R-:W-:Y:S05]  /*7f20*/  @!P0 EXIT ;  /* 0x000000000000894d */ /* 0x000fea0003800000 */
[----:B0-----:R-:W-:-:S05]  /*7f30*/  PRMT R6, R55, 0x7632, R6 ;  /* 0x0000763237067816 */ /* 0x001fca0000000006 */
[----:B------:R-:W-:Y:S01]  /*7f40*/  STG.E.U16 [R12.64], R6 ;  /* 0x000000060c007986 */ /* 0x000fe2000c101506 */
[----:B------:R-:W-:Y:S05]  /*7f50*/  EXIT ;  /* 0x000000000000794d */ /* 0x000fea0003800000 */
.L_x_4:
[----:B------:R-:W-:-:S00]  /*7f60*/  BRA `(.L_x_4) ;  /* 0xfffffff000007947 */ /* 0x000fc0000383ffff */
[----:B------:R-:W-:-:S00]  /*7f70*/  NOP ;  /* 0x0000000000007918 */ /* 0x000fc00000000000 */
        /* <DEDUP_REMOVED lines=8> */
.L_x_5:


//--------------------- .nv.shared.matmul_kernel  --------------------------
	.section	.nv.shared.matmul_kernel,"aw",@nobits
	.sectionflags	@""
	.align	16
